	.target	sm_80

	.elftype	@"ET_EXEC"


//--------------------- .note.nv.tkinfo           --------------------------
	.section	.note.nv.tkinfo,"",@"SHT_NOTE"
	.sectionflags	@"SHF_NOTE_NV_TKINFO"
	.tkinfo
        /*0018*/ 	.word	0x00000002
        /*0030*/ 	.string	""
        /*0030*/ 	.string	"ptxas"
        /*0030*/ 	.string	"Cuda compilation tools, release 13.0, V13.0.88"
        /*0030*/ 	.string	"Build cuda_13.0.r13.0/compiler.36424714_0"
        /*0030*/ 	.string	"-v  -suppress-debug-info  -lineinfo  -arch sm_80 "



//--------------------- .note.nv.cuinfo           --------------------------
	.section	.note.nv.cuinfo,"",@"SHT_NOTE"
	.sectionflags	@"SHF_NOTE_NV_CUINFO"
        /*0018*/ 	.short	0x0002
        /*001a*/ 	.short	0x0050
        /*001c*/ 	.short	0x0082
	.zero		2


//--------------------- .nv.info                  --------------------------
	.section	.nv.info,"",@"SHT_CUDA_INFO"
	.align	4


	//----- nvinfo : EIATTR_REGCOUNT
	.align		4
        /*0000*/ 	.byte	0x04, 0x2f
        /*0002*/ 	.short	(.L_1 - .L_0)
	.align		4
.L_0:
        /*0004*/ 	.word	index@(matmul_kernel)
        /*0008*/ 	.word	0x000000ff


	//----- nvinfo : EIATTR_FRAME_SIZE
	.align		4
.L_1:
        /*000c*/ 	.byte	0x04, 0x11
        /*000e*/ 	.short	(.L_3 - .L_2)
	.align		4
.L_2:
        /*0010*/ 	.word	index@(matmul_kernel)
        /*0014*/ 	.word	0x00000338


	//----- nvinfo : EIATTR_MIN_STACK_SIZE
	.align		4
.L_3:
        /*0018*/ 	.byte	0x04, 0x12
        /*001a*/ 	.short	(.L_5 - .L_4)
	.align		4
.L_4:
        /*001c*/ 	.word	index@(matmul_kernel)
        /*0020*/ 	.word	0x00000338
.L_5:


//--------------------- .nv.info.matmul_kernel    --------------------------
	.section	.nv.info.matmul_kernel,"",@"SHT_CUDA_INFO"
	.sectionflags	@""
	.align	4


	//----- nvinfo : EIATTR_CUDA_API_VERSION
	.align		4
        /*0000*/ 	.byte	0x04, 0x37
        /*0002*/ 	.short	(.L_7 - .L_6)
.L_6:
        /*0004*/ 	.word	0x00000082


	//----- nvinfo : EIATTR_SW2861232_WAR
	.align		4
.L_7:
        /*0008*/ 	.byte	0x01, 0x35
	.zero		2


	//----- nvinfo : EIATTR_PARAM_CBANK
	.align		4
        /*000c*/ 	.byte	0x04, 0x0a
        /*000e*/ 	.short	(.L_9 - .L_8)
	.align		4
.L_8:
        /*0010*/ 	.word	index@(.nv.constant0.matmul_kernel)
        /*0014*/ 	.short	0x0160
        /*0016*/ 	.short	0x0050


	//----- nvinfo : EIATTR_CBANK_PARAM_SIZE
	.align		4
.L_9:
        /*0018*/ 	.byte	0x03, 0x19
        /*001a*/ 	.short	0x0050


	//----- nvinfo : EIATTR_KPARAM_INFO
	.align		4
        /*001c*/ 	.byte	0x04, 0x17
        /*001e*/ 	.short	(.L_11 - .L_10)
.L_10:
        /*0020*/ 	.word	0x00000000
        /*0024*/ 	.short	0x000d
        /*0026*/ 	.short	0x0048
        /*0028*/ 	.byte	0x00, 0xf4, 0x21, 0x00


	//----- nvinfo : EIATTR_KPARAM_INFO
	.align		4
.L_11:
        /*002c*/ 	.byte	0x04, 0x17
        /*002e*/ 	.short	(.L_13 - .L_12)
.L_12:
        /*0030*/ 	.word	0x00000000
        /*0034*/ 	.short	0x000c
        /*0036*/ 	.short	0x0040
        /*0038*/ 	.byte	0x00, 0xf4, 0x21, 0x00


	//----- nvinfo : EIATTR_KPARAM_INFO
	.align		4
.L_13:
        /*003c*/ 	.byte	0x04, 0x17
        /*003e*/ 	.short	(.L_15 - .L_14)
.L_14:
        /*0040*/ 	.word	0x00000000
        /*0044*/ 	.short	0x000b
        /*0046*/ 	.short	0x0038
        /*0048*/ 	.byte	0x00, 0xf0, 0x11, 0x00


	//----- nvinfo : EIATTR_KPARAM_INFO
	.align		4
.L_15:
        /*004c*/ 	.byte	0x04, 0x17
        /*004e*/ 	.short	(.L_17 - .L_16)
.L_16:
        /*0050*/ 	.word	0x00000000
        /*0054*/ 	.short	0x000a
        /*0056*/ 	.short	0x0034
        /*0058*/ 	.byte	0x00, 0xf0, 0x11, 0x00


	//----- nvinfo : EIATTR_KPARAM_INFO
	.align		4
.L_17:
        /*005c*/ 	.byte	0x04, 0x17
        /*005e*/ 	.short	(.L_19 - .L_18)
.L_18:
        /*0060*/ 	.word	0x00000000
        /*0064*/ 	.short	0x0009
        /*0066*/ 	.short	0x0030
        /*0068*/ 	.byte	0x00, 0xf0, 0x11, 0x00


	//----- nvinfo : EIATTR_KPARAM_INFO
	.align		4
.L_19:
        /*006c*/ 	.byte	0x04, 0x17
        /*006e*/ 	.short	(.L_21 - .L_20)
.L_20:
        /*0070*/ 	.word	0x00000000
        /*0074*/ 	.short	0x0008
        /*0076*/ 	.short	0x002c
        /*0078*/ 	.byte	0x00, 0xf0, 0x11, 0x00


	//----- nvinfo : EIATTR_KPARAM_INFO
	.align		4
.L_21:
        /*007c*/ 	.byte	0x04, 0x17
        /*007e*/ 	.short	(.L_23 - .L_22)
.L_22:
        /*0080*/ 	.word	0x00000000
        /*0084*/ 	.short	0x0007
        /*0086*/ 	.short	0x0028
        /*0088*/ 	.byte	0x00, 0xf0, 0x11, 0x00


	//----- nvinfo : EIATTR_KPARAM_INFO
	.align		4
.L_23:
        /*008c*/ 	.byte	0x04, 0x17
        /*008e*/ 	.short	(.L_25 - .L_24)
.L_24:
        /*0090*/ 	.word	0x00000000
        /*0094*/ 	.short	0x0006
        /*0096*/ 	.short	0x0024
        /*0098*/ 	.byte	0x00, 0xf0, 0x11, 0x00


	//----- nvinfo : EIATTR_KPARAM_INFO
	.align		4
.L_25:
        /*009c*/ 	.byte	0x04, 0x17
        /*009e*/ 	.short	(.L_27 - .L_26)
.L_26:
        /*00a0*/ 	.word	0x00000000
        /*00a4*/ 	.short	0x0005
        /*00a6*/ 	.short	0x0020
        /*00a8*/ 	.byte	0x00, 0xf0, 0x11, 0x00


	//----- nvinfo : EIATTR_KPARAM_INFO
	.align		4
.L_27:
        /*00ac*/ 	.byte	0x04, 0x17
        /*00ae*/ 	.short	(.L_29 - .L_28)
.L_28:
        /*00b0*/ 	.word	0x00000000
        /*00b4*/ 	.short	0x0004
        /*00b6*/ 	.short	0x001c
        /*00b8*/ 	.byte	0x00, 0xf0, 0x11, 0x00


	//----- nvinfo : EIATTR_KPARAM_INFO
	.align		4
.L_29:
        /*00bc*/ 	.byte	0x04, 0x17
        /*00be*/ 	.short	(.L_31 - .L_30)
.L_30:
        /*00c0*/ 	.word	0x00000000
        /*00c4*/ 	.short	0x0003
        /*00c6*/ 	.short	0x0018
        /*00c8*/ 	.byte	0x00, 0xf0, 0x11, 0x00


	//----- nvinfo : EIATTR_KPARAM_INFO
	.align		4
.L_31:
        /*00cc*/ 	.byte	0x04, 0x17
        /*00ce*/ 	.short	(.L_33 - .L_32)
.L_32:
        /*00d0*/ 	.word	0x00000000
        /*00d4*/ 	.short	0x0002
        /*00d6*/ 	.short	0x0010
        /*00d8*/ 	.byte	0x00, 0xf4, 0x21, 0x00


	//----- nvinfo : EIATTR_KPARAM_INFO
	.align		4
.L_33:
        /*00dc*/ 	.byte	0x04, 0x17
        /*00de*/ 	.short	(.L_35 - .L_34)
.L_34:
        /*00e0*/ 	.word	0x00000000
        /*00e4*/ 	.short	0x0001
        /*00e6*/ 	.short	0x0008
        /*00e8*/ 	.byte	0x00, 0xf4, 0x21, 0x00


	//----- nvinfo : EIATTR_KPARAM_INFO
	.align		4
.L_35:
        /*00ec*/ 	.byte	0x04, 0x17
        /*00ee*/ 	.short	(.L_37 - .L_36)
.L_36:
        /*00f0*/ 	.word	0x00000000
        /*00f4*/ 	.short	0x0000
        /*00f6*/ 	.short	0x0000
        /*00f8*/ 	.byte	0x00, 0xf4, 0x21, 0x00


	//----- nvinfo : EIATTR_MAXREG_COUNT
	.align		4
.L_37:
        /*00fc*/ 	.byte	0x03, 0x1b
        /*00fe*/ 	.short	0x00ff


	//----- nvinfo : EIATTR_NUM_BARRIERS
	.align		4
        /*0100*/ 	.byte	0x02, 0x4c
        /*0102*/ 	.byte	0x01
	.zero		1


	//----- nvinfo : EIATTR_ANNOTATIONS
	.align		4
        /*0104*/ 	.byte	0x04, 0x55
        /*0106*/ 	.short	(.L_39 - .L_38)


	//   ....[0]....
.L_38:
        /*0108*/ 	.word	0x00000001
        /*010c*/ 	.byte	0x70, 0x05, 0x00, 0x00, 0x01, 0x00, 0x00, 0x00, 0x30, 0x06, 0x00, 0x00, 0x01, 0x00, 0x00, 0x00
        /* <DEDUP_REMOVED lines=261> */
        /*116c*/ 	.byte	0x60, 0x04, 0x01, 0x00


	//----- nvinfo : EIATTR_MERCURY_ISA_VERSION
	.align		4
.L_39:
        /*1170*/ 	.byte	0x03, 0x5f
        /*1172*/ 	.short	0x0000


	//----- nvinfo : EIATTR_EXIT_INSTR_OFFSETS
	.align		4
        /*1174*/ 	.byte	0x04, 0x1c
        /*1176*/ 	.short	(.L_41 - .L_40)


	//   ....[0]....
.L_40:
        /*1178*/ 	.word	0x000120e0


	//   ....[1]....
        /*117c*/ 	.word	0x00012110


	//----- nvinfo : EIATTR_REQNTID
	.align		4
.L_41:
        /*1180*/ 	.byte	0x04, 0x10
        /*1182*/ 	.short	(.L_43 - .L_42)
.L_42:
        /*1184*/ 	.word	0x00000100
        /*1188*/ 	.word	0x00000001
        /*118c*/ 	.word	0x00000001
.L_43:


//--------------------- .nv.callgraph             --------------------------
	.section	.nv.callgraph,"",@"SHT_CUDA_CALLGRAPH"
	.align	4
	.sectionentsize	8
	.align		4
        /*0000*/ 	.word	0x00000000
	.align		4
        /*0004*/ 	.word	0xffffffff
	.align		4
        /*0008*/ 	.word	0x00000000
	.align		4
        /*000c*/ 	.word	0xfffffffe
	.align		4
        /*0010*/ 	.word	0x00000000
	.align		4
        /*0014*/ 	.word	0xfffffffd
	.align		4
        /*0018*/ 	.word	0x00000000
	.align		4
        /*001c*/ 	.word	0xfffffffc


//--------------------- .nv.rel.action            --------------------------
	.section	.nv.rel.action,"",@"SHT_CUDA_RELOCINFO"
	.align	8
	.sectionentsize	8
        /*0000*/ 	.byte	0x73, 0x00, 0x00, 0x00, 0x00, 0x00, 0x00, 0x00, 0x00, 0x00, 0x00, 0x11, 0x25, 0x00, 0x05, 0x36


//--------------------- .nv.constant0.matmul_kernel --------------------------
	.section	.nv.constant0.matmul_kernel,"a",@progbits
	.sectionflags	@""
	.align	4
.nv.constant0.matmul_kernel:
	.zero		432


//--------------------- .text.matmul_kernel       --------------------------
	.section	.text.matmul_kernel,"ax",@progbits
	.sectioninfo	@"SHI_REGISTERS=255"
	.align	128
        .global         matmul_kernel
        .type           matmul_kernel,@function
        .size           matmul_kernel,(.L_x_5 - matmul_kernel)
        .other          matmul_kernel,@"STO_CUDA_ENTRY STV_DEFAULT"
matmul_kernel:
.text.matmul_kernel:
[----:B------:R-:W-:-:S03]  /*0000*/  IMAD.MOV.U32 R1, RZ, RZ, c[0x0][0x28] ;  /* 0x00000a00ff017624 */ /* 0x000fc600078e00ff */
[----:B------:R-:W-:Y:S01]  /*0010*/  IMAD.MOV.U32 R0, RZ, RZ, c[0x0][0x17c] ;  /* 0x00005f00ff007624 */ /* 0x000fe200078e00ff */
[----:B------:R-:W0:Y:S01]  /*0020*/  S2R R5, SR_CTAID.X ;  /* 0x0000000000057919 */ /* 0x000e220000002500 */
[----:B------:R-:W-:Y:S01]  /*0030*/  IADD3 R1, R1, -0x338, RZ ;  /* 0xfffffcc801017810 */ /* 0x000fe20007ffe0ff */
[----:B------:R-:W-:Y:S01]  /*0040*/  IMAD.MOV.U32 R132, RZ, RZ, c[0x0][0x180] ;  /* 0x00006000ff847624 */ /* 0x000fe200078e00ff */
[----:B------:R-:W-:Y:S01]  /*0050*/  ULDC UR4, c[0x0][0x180] ;  /* 0x0000600000047ab9 */ /* 0x000fe20000000800 */
[----:B------:R-:W-:Y:S01]  /*0060*/  IADD3 R0, R0, 0x1ff, RZ ;  /* 0x000001ff00007810 */ /* 0x000fe20007ffe0ff */
[----:B------:R-:W1:Y:S01]  /*0070*/  S2R R65, SR_TID.X ;  /* 0x0000000000417919 */ /* 0x000e620000002100 */
[----:B------:R-:W-:Y:S01]  /*0080*/  ULDC.64 UR6, c[0x0][0x118] ;  /* 0x0000460000067ab9 */ /* 0x000fe20000000a00 */
[----:B------:R-:W-:Y:S02]  /*0090*/  IADD3 R132, R132, 0x3f, RZ ;  /* 0x0000003f84847810 */ /* 0x000fe40007ffe0ff */
[----:B------:R-:W-:-:S04]  /*00a0*/  SHF.R.S32.HI R3, RZ, 0x1f, R0 ;  /* 0x0000001fff037819 */ /* 0x000fc80000011400 */
[----:B------:R-:W-:-:S04]  /*00b0*/  LEA.HI R3, R3, R0, RZ, 0x9 ;  /* 0x0000000003037211 */ /* 0x000fc800078f48ff */
[----:B------:R-:W-:-:S05]  /*00c0*/  SHF.R.S32.HI R3, RZ, 0x9, R3 ;  /* 0x00000009ff037819 */ /* 0x000fca0000011403 */
[----:B------:R-:W-:Y:S01]  /*00d0*/  IMAD.SHL.U32 R4, R3, 0x8, RZ ;  /* 0x0000000803047824 */ /* 0x000fe200078e00ff */
[----:B0-----:R-:W-:-:S04]  /*00e0*/  IABS R8, R5 ;  /* 0x0000000500087213 */ /* 0x001fc80000000000 */
[-C--:B------:R-:W-:Y:S02]  /*00f0*/  IABS R7, R4.reuse ;  /* 0x0000000400077213 */ /* 0x080fe40000000000 */
[----:B------:R-:W-:Y:S02]  /*0100*/  IABS R10, R4 ;  /* 0x00000004000a7213 */ /* 0x000fe40000000000 */
[----:B------:R-:W0:Y:S01]  /*0110*/  I2F.RP R0, R7 ;  /* 0x0000000700007306 */ /* 0x000e220000209400 */
[C---:B-1----:R-:W-:Y:S02]  /*0120*/  LOP3.LUT R31, R65.reuse, 0xc0, RZ, 0xc0, !PT ;  /* 0x000000c0411f7812 */ /* 0x042fe400078ec0ff */
[----:B------:R-:W-:-:S05]  /*0130*/  LOP3.LUT R69, R65, 0x3f, RZ, 0xc0, !PT ;  /* 0x0000003f41457812 */ /* 0x000fca00078ec0ff */
[----:B0-----:R-:W0:Y:S02]  /*0140*/  MUFU.RCP R0, R0 ;  /* 0x0000000000007308 */ /* 0x001e240000001000 */
[----:B0-----:R-:W-:Y:S01]  /*0150*/  IADD3 R2, R0, 0xffffffe, RZ ;  /* 0x0ffffffe00027810 */ /* 0x001fe20007ffe0ff */
[----:B------:R-:W-:-:S05]  /*0160*/  IMAD.MOV R0, RZ, RZ, -R10 ;  /* 0x000000ffff007224 */ /* 0x000fca00078e0a0a */
[----:B------:R0:W1:Y:S02]  /*0170*/  F2I.FTZ.U32.TRUNC.NTZ R3, R2 ;  /* 0x0000000200037305 */ /* 0x000064000021f000 */
[----:B0-----:R-:W-:Y:S02]  /*0180*/  IMAD.MOV.U32 R2, RZ, RZ, RZ ;  /* 0x000000ffff027224 */ /* 0x001fe400078e00ff */
[----:B-1----:R-:W-:-:S04]  /*0190*/  IMAD.MOV R6, RZ, RZ, -R3 ;  /* 0x000000ffff067224 */ /* 0x002fc800078e0a03 */
[----:B------:R-:W-:Y:S02]  /*01a0*/  IMAD R9, R6, R7, RZ ;  /* 0x0000000706097224 */ /* 0x000fe400078e02ff */
[----:B------:R-:W-:Y:S02]  /*01b0*/  IMAD.MOV.U32 R6, RZ, RZ, R8 ;  /* 0x000000ffff067224 */ /* 0x000fe400078e0008 */
[----:B------:R-:W-:-:S06]  /*01c0*/  IMAD.HI.U32 R3, R3, R9, R2 ;  /* 0x0000000903037227 */ /* 0x000fcc00078e0002 */
[----:B------:R-:W-:-:S04]  /*01d0*/  IMAD.HI.U32 R3, R3, R6, RZ ;  /* 0x0000000603037227 */ /* 0x000fc800078e00ff */
[----:B------:R-:W-:-:S05]  /*01e0*/  IMAD R0, R3, R0, R6 ;  /* 0x0000000003007224 */ /* 0x000fca00078e0206 */
[----:B------:R-:W-:-:S13]  /*01f0*/  ISETP.GT.U32.AND P1, PT, R7, R0, PT ;  /* 0x000000000700720c */ /* 0x000fda0003f24070 */
[----:B------:R-:W-:Y:S01]  /*0200*/  @!P1 IMAD.IADD R0, R0, 0x1, -R7 ;  /* 0x0000000100009824 */ /* 0x000fe200078e0a07 */
[----:B------:R-:W-:Y:S02]  /*0210*/  @!P1 IADD3 R3, R3, 0x1, RZ ;  /* 0x0000000103039810 */ /* 0x000fe40007ffe0ff */
[----:B------:R-:W-:Y:S02]  /*0220*/  ISETP.NE.AND P1, PT, R4, RZ, PT ;  /* 0x000000ff0400720c */ /* 0x000fe40003f25270 */
[----:B------:R-:W-:Y:S02]  /*0230*/  ISETP.GE.U32.AND P0, PT, R0, R7, PT ;  /* 0x000000070000720c */ /* 0x000fe40003f06070 */
[----:B------:R-:W-:-:S04]  /*0240*/  LOP3.LUT R0, R5, R4, RZ, 0x3c, !PT ;  /* 0x0000000405007212 */ /* 0x000fc800078e3cff */
[----:B------:R-:W-:Y:S01]  /*0250*/  ISETP.GE.AND P2, PT, R0, RZ, PT ;  /* 0x000000ff0000720c */ /* 0x000fe20003f46270 */
[----:B------:R-:W-:-:S05]  /*0260*/  IMAD.MOV.U32 R0, RZ, RZ, 0x1f ;  /* 0x0000001fff007424 */ /* 0x000fca00078e00ff */
[----:B------:R-:W-:Y:S02]  /*0270*/  IADD3 R0, R0, c[0x0][0x178], RZ ;  /* 0x00005e0000007a10 */ /* 0x000fe40007ffe0ff */
[----:B------:R-:W-:-:S05]  /*0280*/  @P0 IADD3 R3, R3, 0x1, RZ ;  /* 0x0000000103030810 */ /* 0x000fca0007ffe0ff */
[----:B------:R-:W-:Y:S01]  /*0290*/  IMAD.MOV.U32 R2, RZ, RZ, R3 ;  /* 0x000000ffff027224 */ /* 0x000fe200078e0003 */
[----:B------:R-:W-:-:S03]  /*02a0*/  SHF.R.S32.HI R3, RZ, 0x1f, R0 ;  /* 0x0000001fff037819 */ /* 0x000fc60000011400 */
[----:B------:R-:W-:Y:S01]  /*02b0*/  @!P2 IMAD.MOV R2, RZ, RZ, -R2 ;  /* 0x000000ffff02a224 */ /* 0x000fe200078e0a02 */
[----:B------:R-:W-:Y:S02]  /*02c0*/  @!P1 LOP3.LUT R2, RZ, R4, RZ, 0x33, !PT ;  /* 0x00000004ff029212 */ /* 0x000fe400078e33ff */
[----:B------:R-:W-:-:S03]  /*02d0*/  LEA.HI R3, R3, R0, RZ, 0x5 ;  /* 0x0000000003037211 */ /* 0x000fc600078f28ff */
[----:B------:R-:W-:Y:S02]  /*02e0*/  IMAD.SHL.U32 R6, R2, 0x8, RZ ;  /* 0x0000000802067824 */ /* 0x000fe400078e00ff */
[----:B------:R-:W-:-:S03]  /*02f0*/  IMAD.MOV R2, RZ, RZ, -R2 ;  /* 0x000000ffff027224 */ /* 0x000fc600078e0a02 */
[----:B------:R-:W-:Y:S01]  /*0300*/  LEA.HI.SX32 R3, R3, -R6, 0x1b ;  /* 0x8000000603037211 */ /* 0x000fe200078fdaff */
[----:B------:R-:W-:-:S03]  /*0310*/  IMAD R4, R4, R2, R5 ;  /* 0x0000000204047224 */ /* 0x000fc600078e0205 */
[----:B------:R-:W-:Y:S02]  /*0320*/  IMNMX R11, R3, 0x8, PT ;  /* 0x00000008030b7817 */ /* 0x000fe40003800200 */
[----:B------:R-:W-:Y:S02]  /*0330*/  IABS R9, R4 ;  /* 0x0000000400097213 */ /* 0x000fe40000000000 */
[----:B------:R-:W-:-:S04]  /*0340*/  IABS R7, R11 ;  /* 0x0000000b00077213 */ /* 0x000fc80000000000 */
[----:B------:R-:W0:Y:S08]  /*0350*/  I2F.RP R0, R7 ;  /* 0x0000000700007306 */ /* 0x000e300000209400 */
[----:B0-----:R-:W0:Y:S02]  /*0360*/  MUFU.RCP R0, R0 ;  /* 0x0000000000007308 */ /* 0x001e240000001000 */
[----:B0-----:R-:W-:-:S06]  /*0370*/  IADD3 R3, R0, 0xffffffe, RZ ;  /* 0x0ffffffe00037810 */ /* 0x001fcc0007ffe0ff */
[----:B------:R-:W0:Y:S02]  /*0380*/  F2I.FTZ.U32.TRUNC.NTZ R3, R3 ;  /* 0x0000000300037305 */ /* 0x000e24000021f000 */
[----:B0-----:R-:W-:-:S04]  /*0390*/  IMAD.MOV R8, RZ, RZ, -R3 ;  /* 0x000000ffff087224 */ /* 0x001fc800078e0a03 */
[----:B------:R-:W-:Y:S01]  /*03a0*/  IMAD.MOV.U32 R2, RZ, RZ, R8 ;  /* 0x000000ffff027224 */ /* 0x000fe200078e0008 */
[----:B------:R-:W-:-:S03]  /*03b0*/  IABS R8, R11 ;  /* 0x0000000b00087213 */ /* 0x000fc60000000000 */
[----:B------:R-:W-:Y:S02]  /*03c0*/  IMAD R5, R2, R7, RZ ;  /* 0x0000000702057224 */ /* 0x000fe400078e02ff */
[----:B------:R-:W-:Y:S02]  /*03d0*/  IMAD.MOV.U32 R2, RZ, RZ, RZ ;  /* 0x000000ffff027224 */ /* 0x000fe400078e00ff */
[----:B------:R-:W-:Y:S02]  /*03e0*/  IMAD.MOV R0, RZ, RZ, -R8 ;  /* 0x000000ffff007224 */ /* 0x000fe400078e0a08 */
[----:B------:R-:W-:Y:S01]  /*03f0*/  IMAD.HI.U32 R2, R3, R5, R2 ;  /* 0x0000000503027227 */ /* 0x000fe200078e0002 */
[----:B------:R-:W-:-:S05]  /*0400*/  LOP3.LUT R3, R65, 0x1f, RZ, 0xc0, !PT ;  /* 0x0000001f41037812 */ /* 0x000fca00078ec0ff */
        /* <DEDUP_REMOVED lines=8> */
[----:B------:R-:W-:-:S07]  /*0490*/  ISETP.GE.AND P2, PT, R0, RZ, PT ;  /* 0x000000ff0000720c */ /* 0x000fce0003f46270 */
[----:B------:R-:W-:Y:S02]  /*04a0*/  @P0 IADD3 R2, R2, 0x1, RZ ;  /* 0x0000000102020810 */ /* 0x000fe40007ffe0ff */
[----:B------:R-:W-:-:S04]  /*04b0*/  ISETP.GT.AND P0, PT, R132, 0x3f, PT ;  /* 0x0000003f8400780c */ /* 0x000fc80003f04270 */
[----:B------:R-:W-:Y:S01]  /*04c0*/  @!P2 IMAD.MOV R2, RZ, RZ, -R2 ;  /* 0x000000ffff02a224 */ /* 0x000fe200078e0a02 */
[----:B------:R-:W-:-:S05]  /*04d0*/  @!P1 LOP3.LUT R2, RZ, R11, RZ, 0x33, !PT ;  /* 0x0000000bff029212 */ /* 0x000fca00078e33ff */
[----:B------:R-:W-:-:S04]  /*04e0*/  IMAD.MOV R0, RZ, RZ, -R2 ;  /* 0x000000ffff007224 */ /* 0x000fc800078e0a02 */
[----:B------:R-:W-:Y:S01]  /*04f0*/  IMAD R0, R11, R0, R4 ;  /* 0x000000000b007224 */ /* 0x000fe200078e0204 */
[----:B------:R-:W-:-:S03]  /*0500*/  SHF.R.U32.HI R4, RZ, 0x5, R65 ;  /* 0x00000005ff047819 */ /* 0x000fc60000011641 */
[----:B------:R-:W-:Y:S01]  /*0510*/  IMAD.IADD R0, R6, 0x1, R0 ;  /* 0x0000000106007824 */ /* 0x000fe200078e0200 */
[----:B------:R-:W-:-:S03]  /*0520*/  SGXT.U32 R63, R4, 0x3 ;  /* 0x00000003043f781a */ /* 0x000fc60000000000 */
[----:B------:R-:W-:Y:S01]  /*0530*/  IMAD R71, R0, 0x20, R3 ;  /* 0x0000002000477824 */ /* 0x000fe200078e0203 */
[C---:B------:R-:W-:Y:S01]  /*0540*/  LOP3.LUT R37, R63.reuse, 0x8, RZ, 0xfc, !PT ;  /* 0x000000083f257812 */ /* 0x040fe200078efcff */
[----:B------:R-:W-:Y:S01]  /*0550*/  IMAD.SHL.U32 R0, R2, 0x200, RZ ;  /* 0x0000020002007824 */ /* 0x000fe200078e00ff */
[C---:B------:R-:W-:Y:S02]  /*0560*/  LOP3.LUT R39, R63.reuse, 0x10, RZ, 0xfc, !PT ;  /* 0x000000103f277812 */ /* 0x040fe400078efcff */
[----:B------:R0:W-:Y:S01]  /*0570*/  STL [R1+0x1ac], R71 ;  /* 0x0001ac4701007387 */ /* 0x0001e20000100800 */
[C---:B------:R-:W-:Y:S02]  /*0580*/  LOP3.LUT R45, R63.reuse, 0x18, RZ, 0xfc, !PT ;  /* 0x000000183f2d7812 */ /* 0x040fe400078efcff */
[C---:B------:R-:W-:Y:S02]  /*0590*/  LOP3.LUT R47, R63.reuse, 0x20, RZ, 0xfc, !PT ;  /* 0x000000203f2f7812 */ /* 0x040fe400078efcff */
[----:B------:R-:W-:-:S02]  /*05a0*/  LOP3.LUT R53, R63, 0x28, RZ, 0xfc, !PT ;  /* 0x000000283f357812 */ /* 0x000fc400078efcff */
[C---:B------:R-:W-:Y:S02]  /*05b0*/  LOP3.LUT R55, R63.reuse, 0x30, RZ, 0xfc, !PT ;  /* 0x000000303f377812 */ /* 0x040fe400078efcff */
[----:B------:R-:W-:Y:S01]  /*05c0*/  LOP3.LUT R61, R63, 0x38, RZ, 0xfc, !PT ;  /* 0x000000383f3d7812 */ /* 0x000fe200078efcff */
[----:B------:R-:W-:Y:S05]  /*05d0*/  @P0 BRA `(.L_x_0) ;  /* 0x0000013000000947 */ /* 0x000fea0003800000 */
[----:B0-----:R-:W-:Y:S01]  /*05e0*/  IMAD.SHL.U32 R2, R65, 0x20, RZ ;  /* 0x0000002041027824 */ /* 0x001fe200078e00ff */
[----:B------:R-:W-:Y:S01]  /*05f0*/  CS2R R84, SRZ ;  /* 0x0000000000547805 */ /* 0x000fe2000001ff00 */
[----:B------:R-:W-:Y:S01]  /*0600*/  CS2R R86, SRZ ;  /* 0x0000000000567805 */ /* 0x000fe2000001ff00 */
[----:B------:R-:W-:Y:S01]  /*0610*/  CS2R R24, SRZ ;  /* 0x0000000000187805 */ /* 0x000fe2000001ff00 */
[----:B------:R-:W-:Y:S01]  /*0620*/  CS2R R26, SRZ ;  /* 0x00000000001a7805 */ /* 0x000fe2000001ff00 */
[----:B------:R0:W-:Y:S01]  /*0630*/  STL [R1+0x1b0], R2 ;  /* 0x0001b00201007387 */ /* 0x0001e20000100800 */
[----:B------:R-:W-:Y:S01]  /*0640*/  CS2R R20, SRZ ;  /* 0x0000000000147805 */ /* 0x000fe2000001ff00 */
        /* <DEDUP_REMOVED lines=11> */
[----:B------:R-:W-:Y:S05]  /*0700*/  BRA `(.L_x_1) ;  /* 0x0000fd4000007947 */ /* 0x000fea0003800000 */
.L_x_0:
[----:B0-----:R-:W-:Y:S02]  /*0710*/  IABS R4, c[0x0][0x17c] ;  /* 0x00005f0000047a13 */ /* 0x001fe40000000000 */
[----:B------:R-:W-:-:S02]  /*0720*/  IABS R13, c[0x0][0x178] ;  /* 0x00005e00000d7a13 */ /* 0x000fc40000000000 */
[----:B------:R-:W0:Y:S01]  /*0730*/  I2F.RP R3, R4 ;  /* 0x0000000400037306 */ /* 0x000e220000209400 */
[----:B------:R-:W-:Y:S02]  /*0740*/  LEA.HI R2, R31, R0, RZ, 0x1a ;  /* 0x000000001f027211 */ /* 0x000fe400078fd0ff */
[----:B------:R-:W-:Y:S02]  /*0750*/  LOP3.LUT R93, RZ, c[0x0][0x17c], RZ, 0x33, !PT ;  /* 0x00005f00ff5d7a12 */ /* 0x000fe400078e33ff */
[----:B------:R-:W-:Y:S02]  /*0760*/  IABS R94, R2 ;  /* 0x00000002005e7213 */ /* 0x000fe40000000000 */
[C---:B------:R-:W-:Y:S01]  /*0770*/  ISETP.GE.AND P4, PT, R2.reuse, RZ, PT ;  /* 0x000000ff0200720c */ /* 0x040fe20003f86270 */
[----:B------:R-:W1:Y:S01]  /*0780*/  I2F.RP R5, R13 ;  /* 0x0000000d00057306 */ /* 0x000e620000209400 */
[C---:B------:R-:W-:Y:S02]  /*0790*/  IADD3 R15, R2.reuse, 0x1e0, RZ ;  /* 0x000001e0020f7810 */ /* 0x040fe40007ffe0ff */
[----:B------:R-:W-:-:S02]  /*07a0*/  IADD3 R17, R2, 0x1b8, RZ ;  /* 0x000001b802117810 */ /* 0x000fc40007ffe0ff */
[----:B------:R-:W-:Y:S02]  /*07b0*/  IABS R28, R15 ;  /* 0x0000000f001c7213 */ /* 0x000fe40000000000 */
[----:B------:R-:W-:Y:S01]  /*07c0*/  IABS R70, R17 ;  /* 0x0000001100467213 */ /* 0x000fe20000000000 */
[----:B0-----:R-:W0:Y:S01]  /*07d0*/  MUFU.RCP R3, R3 ;  /* 0x0000000300037308 */ /* 0x001e220000001000 */
[C---:B------:R-:W-:Y:S02]  /*07e0*/  IADD3 R19, R2.reuse, 0x1b0, RZ ;  /* 0x000001b002137810 */ /* 0x040fe40007ffe0ff */
[C---:B------:R-:W-:Y:S02]  /*07f0*/  IADD3 R18, R2.reuse, 0x1b4, RZ ;  /* 0x000001b402127810 */ /* 0x040fe40007ffe0ff */
[----:B------:R-:W-:Y:S02]  /*0800*/  IABS R116, R19 ;  /* 0x0000001300747213 */ /* 0x000fe40000000000 */
[----:B------:R-:W-:Y:S01]  /*0810*/  IABS R78, R18 ;  /* 0x00000012004e7213 */ /* 0x000fe20000000000 */
[----:B-1----:R-:W1:Y:S01]  /*0820*/  MUFU.RCP R5, R5 ;  /* 0x0000000500057308 */ /* 0x002e620000001000 */
[----:B------:R-:W-:-:S02]  /*0830*/  IADD3 R21, R2, 0x18, RZ ;  /* 0x0000001802157810 */ /* 0x000fc40007ffe0ff */
[C---:B------:R-:W-:Y:S02]  /*0840*/  IADD3 R23, R2.reuse, 0x14, RZ ;  /* 0x0000001402177810 */ /* 0x040fe40007ffe0ff */
[----:B------:R-:W-:Y:S02]  /*0850*/  IABS R24, R21 ;  /* 0x0000001500187213 */ /* 0x000fe40000000000 */
[C---:B------:R-:W-:Y:S02]  /*0860*/  IADD3 R25, R2.reuse, 0x10, RZ ;  /* 0x0000001002197810 */ /* 0x040fe40007ffe0ff */
[----:B0-----:R-:W-:Y:S02]  /*0870*/  IADD3 R6, R3, 0xffffffe, RZ ;  /* 0x0ffffffe03067810 */ /* 0x001fe40007ffe0ff */
[----:B------:R-:W-:Y:S02]  /*0880*/  IABS R184, R25 ;  /* 0x0000001900b87213 */ /* 0x000fe40000000000 */
[----:B------:R0:W2:Y:S01]  /*0890*/  F2I.FTZ.U32.TRUNC.NTZ R7, R6 ;  /* 0x0000000600077305 */ /* 0x0000a2000021f000 */
[----:B------:R-:W-:-:S02]  /*08a0*/  IADD3 R27, R2, 0xc, RZ ;  /* 0x0000000c021b7810 */ /* 0x000fc40007ffe0ff */
[----:B-1----:R-:W-:Y:S02]  /*08b0*/  IADD3 R8, R5, 0xffffffe, RZ ;  /* 0x0ffffffe05087810 */ /* 0x002fe40007ffe0ff */
[----:B------:R-:W-:Y:S02]  /*08c0*/  IABS R92, R27 ;  /* 0x0000001b005c7213 */ /* 0x000fe40000000000 */
[----:B------:R-:W-:Y:S01]  /*08d0*/  IADD3 R29, R2, 0x8, RZ ;  /* 0x00000008021d7810 */ /* 0x000fe20007ffe0ff */
[----:B------:R1:W3:Y:S01]  /*08e0*/  F2I.FTZ.U32.TRUNC.NTZ R9, R8 ;  /* 0x0000000800097305 */ /* 0x0002e2000021f000 */
[----:B0-----:R-:W-:Y:S02]  /*08f0*/  IMAD.MOV.U32 R6, RZ, RZ, RZ ;  /* 0x000000ffff067224 */ /* 0x001fe400078e00ff */
[----:B--2---:R-:W-:Y:S02]  /*0900*/  IMAD.MOV R11, RZ, RZ, -R7 ;  /* 0x000000ffff0b7224 */ /* 0x004fe400078e0a07 */
[----:B-1----:R-:W-:-:S02]  /*0910*/  IMAD.MOV.U32 R8, RZ, RZ, RZ ;  /* 0x000000ffff087224 */ /* 0x002fc400078e00ff */
[----:B------:R-:W-:-:S04]  /*0920*/  IMAD R11, R11, R4, RZ ;  /* 0x000000040b0b7224 */ /* 0x000fc800078e02ff */
[----:B------:R-:W-:Y:S01]  /*0930*/  IMAD.HI.U32 R3, R7, R11, R6 ;  /* 0x0000000b07037227 */ /* 0x000fe200078e0006 */
[----:B------:R-:W-:Y:S02]  /*0940*/  IADD3 R11, R2, 0x1fc, RZ ;  /* 0x000001fc020b7810 */ /* 0x000fe40007ffe0ff */
[----:B------:R-:W-:Y:S01]  /*0950*/  IABS R6, R71 ;  /* 0x0000004700067213 */ /* 0x000fe20000000000 */
[----:B---3--:R-:W-:Y:S01]  /*0960*/  IMAD.MOV R10, RZ, RZ, -R9 ;  /* 0x000000ffff0a7224 */ /* 0x008fe200078e0a09 */
[----:B------:R-:W-:Y:S01]  /*0970*/  ISETP.GE.AND P0, PT, R11, RZ, PT ;  /* 0x000000ff0b00720c */ /* 0x000fe20003f06270 */
[----:B------:R-:W-:-:S04]  /*0980*/  IMAD.HI.U32 R5, R3, R94, RZ ;  /* 0x0000005e03057227 */ /* 0x000fc800078e00ff */
[----:B------:R-:W-:Y:S02]  /*0990*/  IMAD.MOV R5, RZ, RZ, -R5 ;  /* 0x000000ffff057224 */ /* 0x000fe400078e0a05 */
[----:B------:R-:W-:Y:S01]  /*09a0*/  IMAD R7, R10, R13, RZ ;  /* 0x0000000d0a077224 */ /* 0x000fe200078e02ff */
[----:B------:R-:W-:Y:S01]  /*09b0*/  IABS R10, R11 ;  /* 0x0000000b000a7213 */ /* 0x000fe20000000000 */
[----:B------:R-:W-:Y:S01]  /*09c0*/  IMAD R94, R4, R5, R94 ;  /* 0x00000005045e7224 */ /* 0x000fe200078e025e */
[----:B------:R-:W-:Y:S01]  /*09d0*/  SHF.R.S32.HI R5, RZ, 0x1f, R132 ;  /* 0x0000001fff057819 */ /* 0x000fe20000011484 */
[----:B------:R-:W-:Y:S01]  /*09e0*/  IMAD.HI.U32 R8, R9, R7, R8 ;  /* 0x0000000709087227 */ /* 0x000fe200078e0008 */
[----:B------:R-:W-:Y:S02]  /*09f0*/  IADD3 R11, R2, 0x1e8, RZ ;  /* 0x000001e8020b7810 */ /* 0x000fe40007ffe0ff */
[----:B------:R-:W-:Y:S01]  /*0a00*/  ISETP.GT.U32.AND P2, PT, R4, R94, PT ;  /* 0x0000005e0400720c */ /* 0x000fe20003f44070 */
[----:B------:R-:W-:Y:S01]  /*0a10*/  IMAD.MOV.U32 R9, RZ, RZ, R6 ;  /* 0x000000ffff097224 */ /* 0x000fe200078e0006 */
[----:B------:R-:W-:Y:S01]  /*0a20*/  LEA.HI R132, R5, R132, RZ, 0x6 ;  /* 0x0000008405847211 */ /* 0x000fe200078f30ff */
[----:B------:R-:W-:Y:S01]  /*0a30*/  IMAD.HI.U32 R6, R3, R10, RZ ;  /* 0x0000000a03067227 */ /* 0x000fe200078e00ff */
[----:B------:R-:W-:-:S02]  /*0a40*/  IADD3 R5, R2, 0x1f8, RZ ;  /* 0x000001f802057810 */ /* 0x000fc40007ffe0ff */
[----:B------:R-:W-:Y:S01]  /*0a50*/  IABS R22, R11 ;  /* 0x0000000b00167213 */ /* 0x000fe20000000000 */
[----:B------:R-:W-:Y:S01]  /*0a60*/  IMAD.MOV R7, RZ, RZ, -R6 ;  /* 0x000000ffff077224 */ /* 0x000fe200078e0a06 */
[----:B------:R-:W-:Y:S01]  /*0a70*/  IABS R12, R5 ;  /* 0x00000005000c7213 */ /* 0x000fe20000000000 */
[----:B------:R-:W-:Y:S01]  /*0a80*/  IMAD.HI.U32 R8, R8, R9, RZ ;  /* 0x0000000908087227 */ /* 0x000fe200078e00ff */
[----:B------:R-:W-:Y:S02]  /*0a90*/  ISETP.GE.AND P3, PT, R5, RZ, PT ;  /* 0x000000ff0500720c */ /* 0x000fe40003f66270 */
[----:B------:R-:W-:Y:S01]  /*0aa0*/  IADD3 R6, R2, 0x1f4, RZ ;  /* 0x000001f402067810 */ /* 0x000fe20007ffe0ff */
[----:B------:R-:W-:Y:S01]  /*0ab0*/  IMAD R10, R4, R7, R10 ;  /* 0x00000007040a7224 */ /* 0x000fe200078e020a */
[----:B------:R-:W-:Y:S01]  /*0ac0*/  SHF.R.S32.HI R132, RZ, 0x6, R132 ;  /* 0x00000006ff847819 */ /* 0x000fe20000011484 */
[----:B------:R-:W-:Y:S01]  /*0ad0*/  @!P2 IMAD.IADD R94, R94, 0x1, -R4 ;  /* 0x000000015e5ea824 */ /* 0x000fe200078e0a04 */
[----:B------:R-:W-:Y:S01]  /*0ae0*/  IABS R14, R6 ;  /* 0x00000006000e7213 */ /* 0x000fe20000000000 */
[----:B------:R-:W-:Y:S01]  /*0af0*/  IMAD.MOV R8, RZ, RZ, -R8 ;  /* 0x000000ffff087224 */ /* 0x000fe200078e0a08 */
[C---:B------:R-:W-:Y:S01]  /*0b00*/  ISETP.GT.U32.AND P2, PT, R4.reuse, R10, PT ;  /* 0x0000000a0400720c */ /* 0x040fe20003f44070 */
[----:B------:R-:W-:Y:S01]  /*0b10*/  IMAD.HI.U32 R5, R3, R12, RZ ;  /* 0x0000000c03057227 */ /* 0x000fe200078e00ff */
[----:B------:R-:W-:-:S02]  /*0b20*/  ISETP.GT.U32.AND P6, PT, R4, R94, PT ;  /* 0x0000005e0400720c */ /* 0x000fc40003fc4070 */
[----:B------:R-:W-:Y:S01]  /*0b30*/  ISETP.GE.AND P5, PT, R6, RZ, PT ;  /* 0x000000ff0600720c */ /* 0x000fe20003fa6270 */
[----:B------:R-:W-:Y:S01]  /*0b40*/  IMAD R8, R13, R8, R9 ;  /* 0x000000080d087224 */ /* 0x000fe200078e0209 */
[----:B------:R-:W-:Y:S01]  /*0b50*/  IADD3 R9, R2, 0x1f0, RZ ;  /* 0x000001f002097810 */ /* 0x000fe20007ffe0ff */
[----:B------:R-:W-:Y:S02]  /*0b60*/  IMAD.MOV R7, RZ, RZ, -R5 ;  /* 0x000000ffff077224 */ /* 0x000fe400078e0a05 */
[----:B------:R-:W-:Y:S01]  /*0b70*/  IMAD.HI.U32 R6, R3, R14, RZ ;  /* 0x0000000e03067227 */ /* 0x000fe200078e00ff */
[----:B------:R-:W-:Y:S02]  /*0b80*/  ISETP.GT.U32.AND P1, PT, R13, R8, PT ;  /* 0x000000080d00720c */ /* 0x000fe40003f24070 */
[----:B------:R-:W-:Y:S01]  /*0b90*/  IABS R16, R9 ;  /* 0x0000000900107213 */ /* 0x000fe20000000000 */
[--C-:B------:R-:W-:Y:S01]  /*0ba0*/  @!P2 IMAD.IADD R10, R10, 0x1, -R4.reuse ;  /* 0x000000010a0aa824 */ /* 0x100fe200078e0a04 */
[----:B------:R-:W-:Y:S01]  /*0bb0*/  ISETP.GE.AND P2, PT, R9, RZ, PT ;  /* 0x000000ff0900720c */ /* 0x000fe20003f46270 */
[----:B------:R-:W-:-:S02]  /*0bc0*/  @!P6 IMAD.IADD R94, R94, 0x1, -R4 ;  /* 0x000000015e5ee824 */ /* 0x000fc400078e0a04 */
[----:B------:R-:W-:Y:S01]  /*0bd0*/  IMAD.HI.U32 R5, R3, R16, RZ ;  /* 0x0000001003057227 */ /* 0x000fe200078e00ff */
[----:B------:R-:W-:-:S03]  /*0be0*/  ISETP.GT.U32.AND P6, PT, R4, R10, PT ;  /* 0x0000000a0400720c */ /* 0x000fc60003fc4070 */
[----:B------:R-:W-:Y:S02]  /*0bf0*/  IMAD.MOV R5, RZ, RZ, -R5 ;  /* 0x000000ffff057224 */ /* 0x000fe400078e0a05 */
[----:B------:R-:W-:Y:S02]  /*0c00*/  @!P1 IMAD.IADD R8, R8, 0x1, -R13 ;  /* 0x0000000108089824 */ /* 0x000fe400078e0a0d */
[C---:B------:R-:W-:Y:S02]  /*0c10*/  IMAD R12, R4.reuse, R7, R12 ;  /* 0x00000007040c7224 */ /* 0x040fe400078e020c */
[C---:B------:R-:W-:Y:S01]  /*0c20*/  IMAD R16, R4.reuse, R5, R16 ;  /* 0x0000000504107224 */ /* 0x040fe200078e0210 */
[----:B------:R-:W-:Y:S01]  /*0c30*/  ISETP.GT.U32.AND P1, PT, R13, R8, PT ;  /* 0x000000080d00720c */ /* 0x000fe20003f24070 */
[----:B------:R-:W-:Y:S01]  /*0c40*/  @!P4 IMAD.MOV R94, RZ, RZ, -R94 ;  /* 0x000000ffff5ec224 */ /* 0x000fe200078e0a5e */
[----:B------:R-:W-:Y:S01]  /*0c50*/  ISETP.GT.U32.AND P4, PT, R4, R12, PT ;  /* 0x0000000c0400720c */ /* 0x000fe20003f84070 */
[----:B------:R-:W-:Y:S01]  /*0c60*/  @!P6 IMAD.IADD R10, R10, 0x1, -R4 ;  /* 0x000000010a0ae824 */ /* 0x000fe200078e0a04 */
[----:B------:R-:W-:Y:S01]  /*0c70*/  IADD3 R5, R2, 0x1ec, RZ ;  /* 0x000001ec02057810 */ /* 0x000fe20007ffe0ff */
[----:B------:R-:W-:-:S02]  /*0c80*/  IMAD.MOV R7, RZ, RZ, -R6 ;  /* 0x000000ffff077224 */ /* 0x000fc400078e0a06 */
[----:B------:R-:W-:Y:S01]  /*0c90*/  @!P0 IMAD.MOV R10, RZ, RZ, -R10 ;  /* 0x000000ffff0a8224 */ /* 0x000fe200078e0a0a */
[C---:B------:R-:W-:Y:S01]  /*0ca0*/  ISETP.GT.U32.AND P0, PT, R4.reuse, R16, PT ;  /* 0x000000100400720c */ /* 0x040fe20003f04070 */
[----:B------:R-:W-:Y:S01]  /*0cb0*/  IMAD R14, R4, R7, R14 ;  /* 0x00000007040e7224 */ /* 0x000fe200078e020e */
[----:B------:R-:W-:Y:S01]  /*0cc0*/  IABS R20, R5 ;  /* 0x0000000500147213 */ /* 0x000fe20000000000 */
[----:B------:R-:W-:Y:S01]  /*0cd0*/  IMAD.HI.U32 R6, R3, R22, RZ ;  /* 0x0000001603067227 */ /* 0x000fe200078e00ff */
[----:B------:R-:W-:-:S03]  /*0ce0*/  ISETP.GE.AND P6, PT, R5, RZ, PT ;  /* 0x000000ff0500720c */ /* 0x000fc60003fc6270 */
[----:B------:R-:W-:Y:S01]  /*0cf0*/  @!P1 IMAD.IADD R8, R8, 0x1, -R13 ;  /* 0x0000000108089824 */ /* 0x000fe200078e0a0d */
[----:B------:R-:W-:Y:S01]  /*0d00*/  ISETP.GT.U32.AND P1, PT, R4, R14, PT ;  /* 0x0000000e0400720c */ /* 0x000fe20003f24070 */
[----:B------:R-:W-:Y:S01]  /*0d10*/  @!P4 IMAD.IADD R12, R12, 0x1, -R4 ;  /* 0x000000010c0cc824 */ /* 0x000fe200078e0a04 */
[----:B------:R-:W-:Y:S01]  /*0d20*/  IADD3 R13, R2, 0x1e4, RZ ;  /* 0x000001e4020d7810 */ /* 0x000fe20007ffe0ff */
[----:B------:R-:W-:-:S03]  /*0d30*/  IMAD.HI.U32 R5, R3, R20, RZ ;  /* 0x0000001403057227 */ /* 0x000fc600078e00ff */
[----:B------:R-:W-:Y:S01]  /*0d40*/  ISETP.GT.U32.AND P4, PT, R4, R12, PT ;  /* 0x0000000c0400720c */ /* 0x000fe20003f84070 */
[----:B------:R-:W-:Y:S01]  /*0d50*/  @!P0 IMAD.IADD R16, R16, 0x1, -R4 ;  /* 0x0000000110108824 */ /* 0x000fe200078e0a04 */
[----:B------:R-:W-:Y:S01]  /*0d60*/  IABS R26, R13 ;  /* 0x0000000d001a7213 */ /* 0x000fe20000000000 */
[----:B------:R-:W-:Y:S02]  /*0d70*/  IMAD.MOV R7, RZ, RZ, -R5 ;  /* 0x000000ffff077224 */ /* 0x000fe400078e0a05 */
[----:B------:R-:W-:Y:S01]  /*0d80*/  IMAD.MOV R9, RZ, RZ, -R6 ;  /* 0x000000ffff097224 */ /* 0x000fe200078e0a06 */
[----:B------:R-:W-:Y:S01]  /*0d90*/  ISETP.GT.U32.AND P0, PT, R4, R16, PT ;  /* 0x000000100400720c */ /* 0x000fe20003f04070 */
[----:B------:R-:W-:-:S04]  /*0da0*/  IMAD.HI.U32 R6, R3, R28, RZ ;  /* 0x0000001c03067227 */ /* 0x000fc800078e00ff */
[----:B------:R-:W-:Y:S02]  /*0db0*/  @!P1 IMAD.IADD R14, R14, 0x1, -R4 ;  /* 0x000000010e0e9824 */ /* 0x000fe400078e0a04 */
[C---:B------:R-:W-:Y:S02]  /*0dc0*/  IMAD R20, R4.reuse, R7, R20 ;  /* 0x0000000704147224 */ /* 0x040fe400078e0214 */
[----:B------:R-:W-:Y:S01]  /*0dd0*/  IMAD.MOV R7, RZ, RZ, -R6 ;  /* 0x000000ffff077224 */ /* 0x000fe200078e0a06 */
[----:B------:R-:W-:Y:S01]  /*0de0*/  ISETP.GT.U32.AND P1, PT, R4, R14, PT ;  /* 0x0000000e0400720c */ /* 0x000fe20003f24070 */
[----:B------:R-:W-:Y:S01]  /*0df0*/  @!P4 IMAD.IADD R12, R12, 0x1, -R4 ;  /* 0x000000010c0cc824 */ /* 0x000fe200078e0a04 */
[----:B------:R-:W-:Y:S01]  /*0e00*/  ISETP.GE.AND P4, PT, R11, RZ, PT ;  /* 0x000000ff0b00720c */ /* 0x000fe20003f86270 */
[----:B------:R-:W-:Y:S01]  /*0e10*/  IMAD R22, R4, R9, R22 ;  /* 0x0000000904167224 */ /* 0x000fe200078e0216 */
[----:B------:R-:W-:Y:S01]  /*0e20*/  IADD3 R9, R2, 0x1dc, RZ ;  /* 0x000001dc02097810 */ /* 0x000fe20007ffe0ff */
[----:B------:R-:W-:Y:S01]  /*0e30*/  IMAD R28, R4, R7, R28 ;  /* 0x00000007041c7224 */ /* 0x000fe200078e021c */
[----:B------:R-:W-:Y:S01]  /*0e40*/  IADD3 R7, R2, 0x1d8, RZ ;  /* 0x000001d802077810 */ /* 0x000fe20007ffe0ff */
[----:B------:R-:W-:Y:S01]  /*0e50*/  @!P0 IMAD.IADD R16, R16, 0x1, -R4 ;  /* 0x0000000110108824 */ /* 0x000fe200078e0a04 */
[----:B------:R-:W-:Y:S01]  /*0e60*/  IABS R32, R9 ;  /* 0x0000000900207213 */ /* 0x000fe20000000000 */
[----:B------:R-:W-:Y:S01]  /*0e70*/  @!P3 IMAD.MOV R12, RZ, RZ, -R12 ;  /* 0x000000ffff0cb224 */ /* 0x000fe200078e0a0c */
[C---:B------:R-:W-:Y:S01]  /*0e80*/  ISETP.GT.U32.AND P3, PT, R4.reuse, R22, PT ;  /* 0x000000160400720c */ /* 0x040fe20003f64070 */
[----:B------:R-:W-:Y:S01]  /*0e90*/  @!P2 IMAD.MOV R16, RZ, RZ, -R16 ;  /* 0x000000ffff10a224 */ /* 0x000fe200078e0a10 */
[----:B------:R-:W-:Y:S01]  /*0ea0*/  ISETP.GT.U32.AND P2, PT, R4, R28, PT ;  /* 0x0000001c0400720c */ /* 0x000fe20003f44070 */
[----:B------:R-:W-:Y:S01]  /*0eb0*/  IMAD.HI.U32 R5, R3, R26, RZ ;  /* 0x0000001a03057227 */ /* 0x000fe200078e00ff */
[----:B------:R-:W-:-:S02]  /*0ec0*/  IABS R34, R7 ;  /* 0x0000000700227213 */ /* 0x000fc40000000000 */
[----:B------:R-:W-:Y:S01]  /*0ed0*/  IADD3 R11, R2, 0x1d4, RZ ;  /* 0x000001d4020b7810 */ /* 0x000fe20007ffe0ff */
[----:B------:R-:W-:Y:S02]  /*0ee0*/  IMAD.MOV R5, RZ, RZ, -R5 ;  /* 0x000000ffff057224 */ /* 0x000fe400078e0a05 */
[----:B------:R-:W-:Y:S01]  /*0ef0*/  @!P1 IMAD.IADD R14, R14, 0x1, -R4 ;  /* 0x000000010e0e9824 */ /* 0x000fe200078e0a04 */
[C---:B------:R-:W-:Y:S01]  /*0f00*/  ISETP.GT.U32.AND P1, PT, R4.reuse, R20, PT ;  /* 0x000000140400720c */ /* 0x040fe20003f24070 */
[----:B------:R-:W-:Y:S01]  /*0f10*/  IMAD R26, R4, R5, R26 ;  /* 0x00000005041a7224 */ /* 0x000fe200078e021a */
[----:B------:R-:W-:Y:S01]  /*0f20*/  IABS R42, R11 ;  /* 0x0000000b002a7213 */ /* 0x000fe20000000000 */
[----:B------:R-:W-:-:S03]  /*0f30*/  IMAD.HI.U32 R5, R3, R32, RZ ;  /* 0x0000002003057227 */ /* 0x000fc600078e00ff */
[----:B------:R-:W-:Y:S01]  /*0f40*/  ISETP.GT.U32.AND P0, PT, R4, R26, PT ;  /* 0x0000001a0400720c */ /* 0x000fe20003f04070 */
[--C-:B------:R-:W-:Y:S02]  /*0f50*/  @!P3 IMAD.IADD R22, R22, 0x1, -R4.reuse ;  /* 0x000000011616b824 */ /* 0x100fe400078e0a04 */
[--C-:B------:R-:W-:Y:S02]  /*0f60*/  @!P2 IMAD.IADD R28, R28, 0x1, -R4.reuse ;  /* 0x000000011c1ca824 */ /* 0x100fe400078e0a04 */
[----:B------:R-:W-:Y:S01]  /*0f70*/  IMAD.MOV R5, RZ, RZ, -R5 ;  /* 0x000000ffff057224 */ /* 0x000fe200078e0a05 */
[----:B------:R-:W-:Y:S01]  /*0f80*/  ISETP.GT.U32.AND P3, PT, R4, R22, PT ;  /* 0x000000160400720c */ /* 0x000fe20003f64070 */
[----:B------:R-:W-:Y:S01]  /*0f90*/  @!P1 IMAD.IADD R20, R20, 0x1, -R4 ;  /* 0x0000000114149824 */ /* 0x000fe200078e0a04 */
[C---:B------:R-:W-:Y:S01]  /*0fa0*/  ISETP.GT.U32.AND P2, PT, R4.reuse, R28, PT ;  /* 0x0000001c0400720c */ /* 0x040fe20003f44070 */
[C---:B------:R-:W-:Y:S02]  /*0fb0*/  IMAD R32, R4.reuse, R5, R32 ;  /* 0x0000000504207224 */ /* 0x040fe400078e0220 */
[----:B------:R-:W-:Y:S01]  /*0fc0*/  IMAD.HI.U32 R5, R3, R34, RZ ;  /* 0x0000002203057227 */ /* 0x000fe200078e00ff */
[----:B------:R-:W-:-:S03]  /*0fd0*/  ISETP.GT.U32.AND P1, PT, R4, R20, PT ;  /* 0x000000140400720c */ /* 0x000fc60003f24070 */
[----:B------:R-:W-:Y:S02]  /*0fe0*/  IMAD.MOV R5, RZ, RZ, -R5 ;  /* 0x000000ffff057224 */ /* 0x000fe400078e0a05 */
[----:B------:R-:W-:Y:S02]  /*0ff0*/  @!P0 IMAD.IADD R26, R26, 0x1, -R4 ;  /* 0x000000011a1a8824 */ /* 0x000fe400078e0a04 */
[----:B------:R-:W-:Y:S01]  /*1000*/  IMAD R34, R4, R5, R34 ;  /* 0x0000000504227224 */ /* 0x000fe200078e0222 */
[----:B------:R-:W-:Y:S01]  /*1010*/  IADD3 R5, R2, 0x1d0, RZ ;  /* 0x000001d002057810 */ /* 0x000fe20007ffe0ff */
[--C-:B------:R-:W-:Y:S01]  /*1020*/  @!P3 IMAD.IADD R22, R22, 0x1, -R4.reuse ;  /* 0x000000011616b824 */ /* 0x100fe200078e0a04 */
[----:B------:R-:W-:Y:S01]  /*1030*/  ISETP.GT.U32.AND P0, PT, R4, R26, PT ;  /* 0x0000001a0400720c */ /* 0x000fe20003f04070 */
[----:B------:R-:W-:Y:S01]  /*1040*/  @!P2 IMAD.IADD R28, R28, 0x1, -R4 ;  /* 0x000000011c1ca824 */ /* 0x000fe200078e0a04 */
[C---:B------:R-:W-:Y:S01]  /*1050*/  ISETP.GT.U32.AND P3, PT, R4.reuse, R32, PT ;  /* 0x000000200400720c */ /* 0x040fe20003f64070 */
[----:B------:R-:W-:Y:S01]  /*1060*/  @!P5 IMAD.MOV R14, RZ, RZ, -R14 ;  /* 0x000000ffff0ed224 */ /* 0x000fe200078e0a0e */
[----:B------:R-:W-:Y:S01]  /*1070*/  ISETP.GT.U32.AND P2, PT, R4, R34, PT ;  /* 0x000000220400720c */ /* 0x000fe20003f44070 */
[----:B------:R-:W-:Y:S01]  /*1080*/  @!P1 IMAD.IADD R20, R20, 0x1, -R4 ;  /* 0x0000000114149824 */ /* 0x000fe200078e0a04 */
[----:B------:R-:W-:Y:S01]  /*1090*/  ISETP.GE.AND P5, PT, R13, RZ, PT ;  /* 0x000000ff0d00720c */ /* 0x000fe20003fa6270 */
[----:B------:R-:W-:Y:S01]  /*10a0*/  IMAD.HI.U32 R6, R3, R42, RZ ;  /* 0x0000002a03067227 */ /* 0x000fe200078e00ff */
[----:B------:R-:W-:-:S02]  /*10b0*/  ISETP.GE.AND P1, PT, R15, RZ, PT ;  /* 0x000000ff0f00720c */ /* 0x000fc40003f26270 */
[----:B------:R-:W-:Y:S01]  /*10c0*/  IABS R48, R5 ;  /* 0x0000000500307213 */ /* 0x000fe20000000000 */
[----:B------:R-:W-:Y:S01]  /*10d0*/  @!P4 IMAD.MOV R22, RZ, RZ, -R22 ;  /* 0x000000ffff16c224 */ /* 0x000fe200078e0a16 */
[----:B------:R-:W-:Y:S01]  /*10e0*/  ISETP.GE.AND P4, PT, R7, RZ, PT ;  /* 0x000000ff0700720c */ /* 0x000fe20003f86270 */
[----:B------:R-:W-:Y:S01]  /*10f0*/  IMAD.MOV R7, RZ, RZ, -R6 ;  /* 0x000000ffff077224 */ /* 0x000fe200078e0a06 */
[----:B------:R-:W-:Y:S01]  /*1100*/  IADD3 R6, R2, 0x1cc, RZ ;  /* 0x000001cc02067810 */ /* 0x000fe20007ffe0ff */
[--C-:B------:R-:W-:Y:S01]  /*1110*/  @!P0 IMAD.IADD R26, R26, 0x1, -R4.reuse ;  /* 0x000000011a1a8824 */ /* 0x100fe200078e0a04 */
[----:B------:R-:W-:Y:S01]  /*1120*/  ISETP.GE.AND P0, PT, R11, RZ, PT ;  /* 0x000000ff0b00720c */ /* 0x000fe20003f06270 */
[--C-:B------:R-:W-:Y:S01]  /*1130*/  @!P3 IMAD.IADD R32, R32, 0x1, -R4.reuse ;  /* 0x000000012020b824 */ /* 0x100fe200078e0a04 */
[----:B------:R-:W-:Y:S01]  /*1140*/  IABS R40, R6 ;  /* 0x0000000600287213 */ /* 0x000fe20000000000 */
[----:B------:R-:W-:Y:S01]  /*1150*/  @!P2 IMAD.IADD R34, R34, 0x1, -R4 ;  /* 0x000000012222a824 */ /* 0x000fe200078e0a04 */
[----:B------:R-:W-:Y:S01]  /*1160*/  IADD3 R11, R2, 0x1c4, RZ ;  /* 0x000001c4020b7810 */ /* 0x000fe20007ffe0ff */
[----:B------:R-:W-:Y:S01]  /*1170*/  @!P5 IMAD.MOV R26, RZ, RZ, -R26 ;  /* 0x000000ffff1ad224 */ /* 0x000fe200078e0a1a */
[C---:B------:R-:W-:Y:S01]  /*1180*/  ISETP.GT.U32.AND P3, PT, R4.reuse, R32, PT ;  /* 0x000000200400720c */ /* 0x040fe20003f64070 */
[----:B------:R-:W-:Y:S01]  /*1190*/  @!P6 IMAD.MOV R20, RZ, RZ, -R20 ;  /* 0x000000ffff14e224 */ /* 0x000fe200078e0a14 */
[----:B------:R-:W-:Y:S01]  /*11a0*/  ISETP.GE.AND P5, PT, R5, RZ, PT ;  /* 0x000000ff0500720c */ /* 0x000fe20003fa6270 */
[----:B------:R-:W-:Y:S01]  /*11b0*/  IMAD.HI.U32 R5, R3, R48, RZ ;  /* 0x0000003003057227 */ /* 0x000fe200078e00ff */
[----:B------:R-:W-:-:S02]  /*11c0*/  ISETP.GT.U32.AND P2, PT, R4, R34, PT ;  /* 0x000000220400720c */ /* 0x000fc40003f44070 */
[----:B------:R-:W-:Y:S01]  /*11d0*/  ISETP.GE.AND P6, PT, R9, RZ, PT ;  /* 0x000000ff0900720c */ /* 0x000fe20003fc6270 */
[----:B------:R-:W-:Y:S01]  /*11e0*/  @!P1 IMAD.MOV R28, RZ, RZ, -R28 ;  /* 0x000000ffff1c9224 */ /* 0x000fe200078e0a1c */
[----:B------:R-:W-:Y:S01]  /*11f0*/  ISETP.GE.AND P1, PT, R6, RZ, PT ;  /* 0x000000ff0600720c */ /* 0x000fe20003f26270 */
[C---:B------:R-:W-:Y:S01]  /*1200*/  IMAD.HI.U32 R6, R3.reuse, R40, RZ ;  /* 0x0000002803067227 */ /* 0x040fe200078e00ff */
[----:B------:R-:W-:Y:S02]  /*1210*/  IADD3 R9, R2, 0x1c8, RZ ;  /* 0x000001c802097810 */ /* 0x000fe40007ffe0ff */
[----:B------:R-:W-:Y:S01]  /*1220*/  IABS R76, R11 ;  /* 0x0000000b004c7213 */ /* 0x000fe20000000000 */
[----:B------:R-:W-:Y:S01]  /*1230*/  IMAD.MOV R5, RZ, RZ, -R5 ;  /* 0x000000ffff057224 */ /* 0x000fe200078e0a05 */
[----:B------:R-:W-:Y:S01]  /*1240*/  IABS R74, R9 ;  /* 0x00000009004a7213 */ /* 0x000fe20000000000 */
[----:B------:R-:W-:Y:S01]  /*1250*/  IMAD R42, R4, R7, R42 ;  /* 0x00000007042a7224 */ /* 0x000fe200078e022a */
[C---:B------:R-:W-:Y:S01]  /*1260*/  IADD3 R13, R2.reuse, 0x1c0, RZ ;  /* 0x000001c0020d7810 */ /* 0x040fe20007ffe0ff */
[----:B------:R-:W-:Y:S01]  /*1270*/  IMAD.MOV R7, RZ, RZ, -R6 ;  /* 0x000000ffff077224 */ /* 0x000fe200078e0a06 */
[----:B------:R-:W-:Y:S01]  /*1280*/  IADD3 R15, R2, 0x1bc, RZ ;  /* 0x000001bc020f7810 */ /* 0x000fe20007ffe0ff */
[----:B------:R-:W-:Y:S01]  /*1290*/  IMAD R48, R4, R5, R48 ;  /* 0x0000000504307224 */ /* 0x000fe200078e0230 */
[----:B------:R-:W-:Y:S01]  /*12a0*/  IABS R106, R13 ;  /* 0x0000000d006a7213 */ /* 0x000fe20000000000 */
[----:B------:R-:W-:Y:S01]  /*12b0*/  @!P3 IMAD.IADD R32, R32, 0x1, -R4 ;  /* 0x000000012020b824 */ /* 0x000fe200078e0a04 */
[C---:B------:R-:W-:Y:S01]  /*12c0*/  ISETP.GT.U32.AND P3, PT, R4.reuse, R42, PT ;  /* 0x0000002a0400720c */ /* 0x040fe20003f64070 */
[----:B------:R-:W-:Y:S01]  /*12d0*/  IMAD R40, R4, R7, R40 ;  /* 0x0000000704287224 */ /* 0x000fe200078e0228 */
[----:B------:R-:W-:Y:S01]  /*12e0*/  IABS R72, R15 ;  /* 0x0000000f00487213 */ /* 0x000fe20000000000 */
[----:B------:R-:W-:Y:S01]  /*12f0*/  @!P2 IMAD.IADD R34, R34, 0x1, -R4 ;  /* 0x000000012222a824 */ /* 0x000fe200078e0a04 */
[C---:B------:R-:W-:Y:S01]  /*1300*/  ISETP.GT.U32.AND P2, PT, R4.reuse, R48, PT ;  /* 0x000000300400720c */ /* 0x040fe20003f44070 */
[----:B------:R-:W-:Y:S01]  /*1310*/  @!P6 IMAD.MOV R32, RZ, RZ, -R32 ;  /* 0x000000ffff20e224 */ /* 0x000fe200078e0a20 */
[----:B------:R-:W-:Y:S01]  /*1320*/  ISETP.GT.U32.AND P6, PT, R4, R40, PT ;  /* 0x000000280400720c */ /* 0x000fe20003fc4070 */
[----:B------:R-:W-:-:S04]  /*1330*/  IMAD.HI.U32 R5, R3, R74, RZ ;  /* 0x0000004a03057227 */ /* 0x000fc800078e00ff */
[----:B------:R-:W-:-:S04]  /*1340*/  IMAD.HI.U32 R6, R3, R76, RZ ;  /* 0x0000004c03067227 */ /* 0x000fc800078e00ff */
[----:B------:R-:W-:Y:S02]  /*1350*/  IMAD.MOV R5, RZ, RZ, -R5 ;  /* 0x000000ffff057224 */ /* 0x000fe400078e0a05 */
[--C-:B------:R-:W-:Y:S02]  /*1360*/  @!P2 IMAD.IADD R48, R48, 0x1, -R4.reuse ;  /* 0x000000013030a824 */ /* 0x100fe400078e0a04 */
[----:B------:R-:W-:Y:S02]  /*1370*/  @!P6 IMAD.IADD R40, R40, 0x1, -R4 ;  /* 0x000000012828e824 */ /* 0x000fe400078e0a04 */
[----:B------:R-:W-:Y:S01]  /*1380*/  IMAD.MOV R7, RZ, RZ, -R6 ;  /* 0x000000ffff077224 */ /* 0x000fe200078e0a06 */
[C---:B------:R-:W-:Y:S01]  /*1390*/  ISETP.GT.U32.AND P2, PT, R4.reuse, R48, PT ;  /* 0x000000300400720c */ /* 0x040fe20003f44070 */
[C---:B------:R-:W-:Y:S01]  /*13a0*/  IMAD R74, R4.reuse, R5, R74 ;  /* 0x00000005044a7224 */ /* 0x040fe200078e024a */
[C---:B------:R-:W-:Y:S01]  /*13b0*/  ISETP.GT.U32.AND P6, PT, R4.reuse, R40, PT ;  /* 0x000000280400720c */ /* 0x040fe20003fc4070 */
[----:B------:R-:W-:-:S02]  /*13c0*/  IMAD R76, R4, R7, R76 ;  /* 0x00000007044c7224 */ /* 0x000fc400078e024c */
[----:B------:R-:W-:-:S04]  /*13d0*/  IMAD.HI.U32 R5, R3, R106, RZ ;  /* 0x0000006a03057227 */ /* 0x000fc800078e00ff */
[----:B------:R-:W-:Y:S02]  /*13e0*/  IMAD.MOV R7, RZ, RZ, -R5 ;  /* 0x000000ffff077224 */ /* 0x000fe400078e0a05 */
[----:B------:R-:W-:-:S04]  /*13f0*/  IMAD.HI.U32 R5, R3, R72, RZ ;  /* 0x0000004803057227 */ /* 0x000fc800078e00ff */
[--C-:B------:R-:W-:Y:S01]  /*1400*/  @!P2 IMAD.IADD R48, R48, 0x1, -R4.reuse ;  /* 0x000000013030a824 */ /* 0x100fe200078e0a04 */
[----:B------:R-:W-:Y:S01]  /*1410*/  ISETP.GT.U32.AND P2, PT, R4, R74, PT ;  /* 0x0000004a0400720c */ /* 0x000fe20003f44070 */
[--C-:B------:R-:W-:Y:S01]  /*1420*/  @!P6 IMAD.IADD R40, R40, 0x1, -R4.reuse ;  /* 0x000000012828e824 */ /* 0x100fe200078e0a04 */
[----:B------:R-:W-:Y:S01]  /*1430*/  ISETP.GT.U32.AND P6, PT, R4, R76, PT ;  /* 0x0000004c0400720c */ /* 0x000fe20003fc4070 */
[----:B------:R-:W-:Y:S02]  /*1440*/  @!P3 IMAD.IADD R42, R42, 0x1, -R4 ;  /* 0x000000012a2ab824 */ /* 0x000fe400078e0a04 */
[----:B------:R-:W-:Y:S01]  /*1450*/  @!P4 IMAD.MOV R34, RZ, RZ, -R34 ;  /* 0x000000ffff22c224 */ /* 0x000fe200078e0a22 */
[----:B------:R-:W-:Y:S01]  /*1460*/  ISETP.GE.AND P4, PT, R9, RZ, PT ;  /* 0x000000ff0900720c */ /* 0x000fe20003f86270 */
[C---:B------:R-:W-:Y:S01]  /*1470*/  IMAD R106, R4.reuse, R7, R106 ;  /* 0x00000007046a7224 */ /* 0x040fe200078e026a */
[----:B------:R-:W-:Y:S01]  /*1480*/  ISETP.GT.U32.AND P3, PT, R4, R42, PT ;  /* 0x0000002a0400720c */ /* 0x000fe20003f64070 */
[----:B------:R-:W-:-:S02]  /*1490*/  IMAD.MOV R9, RZ, RZ, -R5 ;  /* 0x000000ffff097224 */ /* 0x000fc400078e0a05 */
[----:B------:R-:W-:-:S04]  /*14a0*/  IMAD.HI.U32 R6, R3, R70, RZ ;  /* 0x0000004603067227 */ /* 0x000fc800078e00ff */
[----:B------:R-:W-:Y:S01]  /*14b0*/  @!P2 IMAD.IADD R74, R74, 0x1, -R4 ;  /* 0x000000014a4aa824 */ /* 0x000fe200078e0a04 */
[C---:B------:R-:W-:Y:S01]  /*14c0*/  ISETP.GT.U32.AND P2, PT, R4.reuse, R106, PT ;  /* 0x0000006a0400720c */ /* 0x040fe20003f44070 */
[----:B------:R-:W-:Y:S01]  /*14d0*/  IMAD R72, R4, R9, R72 ;  /* 0x0000000904487224 */ /* 0x000fe200078e0248 */
[----:B------:R-:W-:Y:S01]  /*14e0*/  IADD3 R9, R2, 0x1ac, RZ ;  /* 0x000001ac02097810 */ /* 0x000fe20007ffe0ff */
[--C-:B------:R-:W-:Y:S02]  /*14f0*/  @!P6 IMAD.IADD R76, R76, 0x1, -R4.reuse ;  /* 0x000000014c4ce824 */ /* 0x100fe400078e0a04 */
[----:B------:R-:W-:Y:S01]  /*1500*/  @!P3 IMAD.IADD R42, R42, 0x1, -R4 ;  /* 0x000000012a2ab824 */ /* 0x000fe200078e0a04 */
[----:B------:R-:W-:Y:S01]  /*1510*/  ISETP.GT.U32.AND P6, PT, R4, R72, PT ;  /* 0x000000480400720c */ /* 0x000fe20003fc4070 */
[----:B------:R-:W-:Y:S01]  /*1520*/  IMAD.HI.U32 R5, R3, R116, RZ ;  /* 0x0000007403057227 */ /* 0x000fe200078e00ff */
[----:B------:R-:W-:Y:S02]  /*1530*/  ISETP.GE.AND P3, PT, R11, RZ, PT ;  /* 0x000000ff0b00720c */ /* 0x000fe40003f66270 */
[----:B------:R-:W-:Y:S01]  /*1540*/  IABS R104, R9 ;  /* 0x0000000900687213 */ /* 0x000fe20000000000 */
[----:B------:R-:W-:-:S02]  /*1550*/  IMAD.MOV R11, RZ, RZ, -R6 ;  /* 0x000000ffff0b7224 */ /* 0x000fc400078e0a06 */
[----:B------:R-:W-:Y:S01]  /*1560*/  @!P2 IMAD.IADD R106, R106, 0x1, -R4 ;  /* 0x000000016a6aa824 */ /* 0x000fe200078e0a04 */
[C---:B------:R-:W-:Y:S01]  /*1570*/  ISETP.GT.U32.AND P2, PT, R4.reuse, R74, PT ;  /* 0x0000004a0400720c */ /* 0x040fe20003f44070 */
[----:B------:R-:W-:Y:S01]  /*1580*/  IMAD R70, R4, R11, R70 ;  /* 0x0000000b04467224 */ /* 0x000fe200078e0246 */
[----:B------:R-:W-:Y:S01]  /*1590*/  IADD3 R11, R2, 0x1a8, RZ ;  /* 0x000001a8020b7810 */ /* 0x000fe20007ffe0ff */
[----:B------:R-:W-:Y:S01]  /*15a0*/  @!P0 IMAD.MOV R42, RZ, RZ, -R42 ;  /* 0x000000ffff2a8224 */ /* 0x000fe200078e0a2a */
[----:B------:R-:W-:Y:S01]  /*15b0*/  ISETP.GT.U32.AND P0, PT, R4, R76, PT ;  /* 0x0000004c0400720c */ /* 0x000fe20003f04070 */
[----:B------:R-:W-:Y:S01]  /*15c0*/  @!P6 IMAD.IADD R72, R72, 0x1, -R4 ;  /* 0x000000014848e824 */ /* 0x000fe200078e0a04 */
[C---:B------:R-:W-:Y:S01]  /*15d0*/  ISETP.GT.U32.AND P6, PT, R4.reuse, R106, PT ;  /* 0x0000006a0400720c */ /* 0x040fe20003fc4070 */
[----:B------:R-:W-:Y:S01]  /*15e0*/  @!P1 IMAD.MOV R40, RZ, RZ, -R40 ;  /* 0x000000ffff289224 */ /* 0x000fe200078e0a28 */
[C---:B------:R-:W-:Y:S01]  /*15f0*/  ISETP.GT.U32.AND P1, PT, R4.reuse, R70, PT ;  /* 0x000000460400720c */ /* 0x040fe20003f24070 */
[----:B------:R-:W-:Y:S01]  /*1600*/  IMAD.MOV R5, RZ, RZ, -R5 ;  /* 0x000000ffff057224 */ /* 0x000fe200078e0a05 */
[----:B------:R-:W-:Y:S01]  /*1610*/  IABS R80, R11 ;  /* 0x0000000b00507213 */ /* 0x000fe20000000000 */
[----:B------:R-:W-:Y:S01]  /*1620*/  @!P5 IMAD.MOV R48, RZ, RZ, -R48 ;  /* 0x000000ffff30d224 */ /* 0x000fe200078e0a30 */
[----:B------:R-:W-:Y:S01]  /*1630*/  ISETP.GT.U32.AND P5, PT, R4, R72, PT ;  /* 0x000000480400720c */ /* 0x000fe20003fa4070 */
[----:B------:R-:W-:-:S04]  /*1640*/  IMAD.HI.U32 R7, R3, R78, RZ ;  /* 0x0000004e03077227 */ /* 0x000fc800078e00ff */
[----:B------:R-:W-:Y:S02]  /*1650*/  IMAD R116, R4, R5, R116 ;  /* 0x0000000504747224 */ /* 0x000fe400078e0274 */
[----:B------:R-:W-:Y:S02]  /*1660*/  IMAD.MOV R7, RZ, RZ, -R7 ;  /* 0x000000ffff077224 */ /* 0x000fe400078e0a07 */
[----:B------:R-:W-:Y:S01]  /*1670*/  @!P6 IMAD.IADD R106, R106, 0x1, -R4 ;  /* 0x000000016a6ae824 */ /* 0x000fe200078e0a04 */
[C---:B------:R-:W-:Y:S01]  /*1680*/  ISETP.GT.U32.AND P6, PT, R4.reuse, R116, PT ;  /* 0x000000740400720c */ /* 0x040fe20003fc4070 */
[----:B------:R-:W-:Y:S02]  /*1690*/  IMAD R78, R4, R7, R78 ;  /* 0x00000007044e7224 */ /* 0x000fe400078e024e */
[--C-:B------:R-:W-:Y:S02]  /*16a0*/  @!P2 IMAD.IADD R74, R74, 0x1, -R4.reuse ;  /* 0x000000014a4aa824 */ /* 0x100fe400078e0a04 */
[--C-:B------:R-:W-:Y:S01]  /*16b0*/  @!P0 IMAD.IADD R76, R76, 0x1, -R4.reuse ;  /* 0x000000014c4c8824 */ /* 0x100fe200078e0a04 */
[----:B------:R-:W-:Y:S01]  /*16c0*/  ISETP.GE.AND P0, PT, R13, RZ, PT ;  /* 0x000000ff0d00720c */ /* 0x000fe20003f06270 */
[----:B------:R-:W-:Y:S01]  /*16d0*/  @!P1 IMAD.IADD R70, R70, 0x1, -R4 ;  /* 0x0000000146469824 */ /* 0x000fe200078e0a04 */
[----:B------:R-:W-:Y:S01]  /*16e0*/  ISETP.GT.U32.AND P2, PT, R4, R78, PT ;  /* 0x0000004e0400720c */ /* 0x000fe20003f44070 */
[----:B------:R-:W-:Y:S01]  /*16f0*/  IMAD.HI.U32 R5, R3, R104, RZ ;  /* 0x0000006803057227 */ /* 0x000fe200078e00ff */
[----:B------:R-:W-:-:S02]  /*1700*/  ISETP.GE.AND P1, PT, R17, RZ, PT ;  /* 0x000000ff1100720c */ /* 0x000fc40003f26270 */
[----:B------:R-:W-:Y:S01]  /*1710*/  IADD3 R13, R2, 0x1a0, RZ ;  /* 0x000001a0020d7810 */ /* 0x000fe20007ffe0ff */
[----:B------:R-:W-:Y:S01]  /*1720*/  @!P5 IMAD.IADD R72, R72, 0x1, -R4 ;  /* 0x000000014848d824 */ /* 0x000fe200078e0a04 */
[----:B------:R-:W-:Y:S01]  /*1730*/  ISETP.GE.AND P5, PT, R15, RZ, PT ;  /* 0x000000ff0f00720c */ /* 0x000fe20003fa6270 */
[----:B------:R-:W-:Y:S01]  /*1740*/  @!P4 IMAD.MOV R74, RZ, RZ, -R74 ;  /* 0x000000ffff4ac224 */ /* 0x000fe200078e0a4a */
[----:B------:R-:W-:Y:S01]  /*1750*/  ISETP.GT.U32.AND P4, PT, R4, R70, PT ;  /* 0x000000460400720c */ /* 0x000fe20003f84070 */
[----:B------:R-:W-:Y:S01]  /*1760*/  IMAD.HI.U32 R6, R3, R80, RZ ;  /* 0x0000005003067227 */ /* 0x000fe200078e00ff */
[----:B------:R-:W-:Y:S02]  /*1770*/  IABS R134, R13 ;  /* 0x0000000d00867213 */ /* 0x000fe40000000000 */
[C---:B------:R-:W-:Y:S01]  /*1780*/  IADD3 R15, R2.reuse, 0x184, RZ ;  /* 0x00000184020f7810 */ /* 0x040fe20007ffe0ff */
[----:B------:R-:W-:Y:S01]  /*1790*/  IMAD.MOV R5, RZ, RZ, -R5 ;  /* 0x000000ffff057224 */ /* 0x000fe200078e0a05 */
[C---:B------:R-:W-:Y:S01]  /*17a0*/  IADD3 R17, R2.reuse, 0x13c, RZ ;  /* 0x0000013c02117810 */ /* 0x040fe20007ffe0ff */
[----:B------:R-:W-:Y:S01]  /*17b0*/  IMAD.MOV R7, RZ, RZ, -R6 ;  /* 0x000000ffff077224 */ /* 0x000fe200078e0a06 */
[----:B------:R-:W-:Y:S01]  /*17c0*/  IADD3 R6, R2, 0x1a4, RZ ;  /* 0x000001a402067810 */ /* 0x000fe20007ffe0ff */
[----:B------:R-:W-:Y:S01]  /*17d0*/  IMAD R104, R4, R5, R104 ;  /* 0x0000000504687224 */ /* 0x000fe200078e0268 */
[----:B------:R-:W-:Y:S01]  /*17e0*/  IABS R98, R15 ;  /* 0x0000000f00627213 */ /* 0x000fe20000000000 */
[----:B------:R-:W-:Y:S01]  /*17f0*/  @!P6 IMAD.IADD R116, R116, 0x1, -R4 ;  /* 0x000000017474e824 */ /* 0x000fe200078e0a04 */
[----:B------:R-:W-:Y:S01]  /*1800*/  IABS R82, R6 ;  /* 0x0000000600527213 */ /* 0x000fe20000000000 */
[C---:B------:R-:W-:Y:S01]  /*1810*/  IMAD R80, R4.reuse, R7, R80 ;  /* 0x0000000704507224 */ /* 0x040fe200078e0250 */
[----:B------:R-:W-:Y:S01]  /*1820*/  IABS R130, R17 ;  /* 0x0000001100827213 */ /* 0x000fe20000000000 */
[----:B------:R-:W-:Y:S01]  /*1830*/  @!P0 IMAD.MOV R106, RZ, RZ, -R106 ;  /* 0x000000ffff6a8224 */ /* 0x000fe200078e0a6a */
[----:B------:R-:W-:Y:S01]  /*1840*/  ISETP.GT.U32.AND P6, PT, R4, R116, PT ;  /* 0x000000740400720c */ /* 0x000fe20003fc4070 */
[----:B------:R-:W-:Y:S01]  /*1850*/  @!P2 IMAD.IADD R78, R78, 0x1, -R4 ;  /* 0x000000014e4ea824 */ /* 0x000fe200078e0a04 */
[----:B------:R-:W-:Y:S01]  /*1860*/  ISETP.GT.U32.AND P0, PT, R4, R104, PT ;  /* 0x000000680400720c */ /* 0x000fe20003f04070 */
[----:B------:R-:W-:Y:S01]  /*1870*/  @!P5 IMAD.MOV R72, RZ, RZ, -R72 ;  /* 0x000000ffff48d224 */ /* 0x000fe200078e0a48 */
[----:B------:R-:W-:Y:S01]  /*1880*/  ISETP.GE.AND P5, PT, R19, RZ, PT ;  /* 0x000000ff1300720c */ /* 0x000fe20003fa6270 */
[----:B------:R-:W-:Y:S01]  /*1890*/  @!P4 IMAD.IADD R70, R70, 0x1, -R4 ;  /* 0x000000014646c824 */ /* 0x000fe200078e0a04 */
[----:B------:R-:W-:Y:S01]  /*18a0*/  ISETP.GT.U32.AND P4, PT, R4, R80, PT ;  /* 0x000000500400720c */ /* 0x000fe20003f84070 */
[----:B------:R-:W-:Y:S01]  /*18b0*/  IMAD.HI.U32 R5, R3, R82, RZ ;  /* 0x0000005203057227 */ /* 0x000fe200078e00ff */
[----:B------:R-:W-:-:S02]  /*18c0*/  ISETP.GE.AND P2, PT, R18, RZ, PT ;  /* 0x000000ff1200720c */ /* 0x000fc40003f46270 */
[----:B------:R-:W-:Y:S01]  /*18d0*/  IADD3 R18, R2, 0xcc, RZ ;  /* 0x000000cc02127810 */ /* 0x000fe20007ffe0ff */
[----:B------:R-:W-:Y:S01]  /*18e0*/  @!P3 IMAD.MOV R76, RZ, RZ, -R76 ;  /* 0x000000ffff4cb224 */ /* 0x000fe200078e0a4c */
[----:B------:R-:W-:Y:S01]  /*18f0*/  ISETP.GT.U32.AND P3, PT, R4, R78, PT ;  /* 0x0000004e0400720c */ /* 0x000fe20003f64070 */
[----:B------:R-:W-:Y:S01]  /*1900*/  IMAD.MOV R5, RZ, RZ, -R5 ;  /* 0x000000ffff057224 */ /* 0x000fe200078e0a05 */
[----:B------:R-:W-:Y:S01]  /*1910*/  IABS R214, R18 ;  /* 0x0000001200d67213 */ /* 0x000fe20000000000 */
[--C-:B------:R-:W-:Y:S01]  /*1920*/  @!P6 IMAD.IADD R116, R116, 0x1, -R4.reuse ;  /* 0x000000017474e824 */ /* 0x100fe200078e0a04 */
[----:B------:R-:W-:Y:S01]  /*1930*/  ISETP.GE.AND P6, PT, R11, RZ, PT ;  /* 0x000000ff0b00720c */ /* 0x000fe20003fc6270 */
[----:B------:R-:W-:Y:S01]  /*1940*/  @!P0 IMAD.IADD R104, R104, 0x1, -R4 ;  /* 0x0000000168688824 */ /* 0x000fe200078e0a04 */
[----:B------:R-:W-:Y:S01]  /*1950*/  ISETP.GE.AND P0, PT, R6, RZ, PT ;  /* 0x000000ff0600720c */ /* 0x000fe20003f06270 */
[----:B------:R-:W-:Y:S01]  /*1960*/  IMAD R82, R4, R5, R82 ;  /* 0x0000000504527224 */ /* 0x000fe200078e0252 */
[----:B------:R-:W-:Y:S01]  /*1970*/  IADD3 R5, R2, 0x19c, RZ ;  /* 0x0000019c02057810 */ /* 0x000fe20007ffe0ff */
[----:B------:R-:W-:Y:S01]  /*1980*/  @!P4 IMAD.IADD R80, R80, 0x1, -R4 ;  /* 0x000000015050c824 */ /* 0x000fe200078e0a04 */
[----:B------:R-:W-:Y:S01]  /*1990*/  IADD3 R11, R2, 0x194, RZ ;  /* 0x00000194020b7810 */ /* 0x000fe20007ffe0ff */
[----:B------:R-:W-:Y:S01]  /*19a0*/  @!P1 IMAD.MOV R70, RZ, RZ, -R70 ;  /* 0x000000ffff469224 */ /* 0x000fe200078e0a46 */
[C---:B------:R-:W-:Y:S01]  /*19b0*/  ISETP.GT.U32.AND P1, PT, R4.reuse, R104, PT ;  /* 0x000000680400720c */ /* 0x040fe20003f24070 */
[----:B------:R-:W-:Y:S01]  /*19c0*/  @!P5 IMAD.MOV R116, RZ, RZ, -R116 ;  /* 0x000000ffff74d224 */ /* 0x000fe200078e0a74 */
[----:B------:R-:W-:Y:S01]  /*19d0*/  ISETP.GT.U32.AND P5, PT, R4, R82, PT ;  /* 0x000000520400720c */ /* 0x000fe20003fa4070 */
[----:B------:R-:W-:Y:S01]  /*19e0*/  @!P3 IMAD.IADD R78, R78, 0x1, -R4 ;  /* 0x000000014e4eb824 */ /* 0x000fe200078e0a04 */
[----:B------:R-:W-:Y:S01]  /*19f0*/  ISETP.GE.AND P3, PT, R9, RZ, PT ;  /* 0x000000ff0900720c */ /* 0x000fe20003f66270 */
[----:B------:R-:W-:Y:S01]  /*1a00*/  IMAD.HI.U32 R6, R3, R134, RZ ;  /* 0x0000008603067227 */ /* 0x000fe200078e00ff */
[----:B------:R-:W-:-:S02]  /*1a10*/  ISETP.GT.U32.AND P4, PT, R4, R80, PT ;  /* 0x000000500400720c */ /* 0x000fc40003f84070 */
[----:B------:R-:W-:Y:S01]  /*1a20*/  IABS R86, R5 ;  /* 0x0000000500567213 */ /* 0x000fe20000000000 */
[----:B------:R-:W-:Y:S01]  /*1a30*/  IMAD.MOV R7, RZ, RZ, -R6 ;  /* 0x000000ffff077224 */ /* 0x000fe200078e0a06 */
[----:B------:R-:W-:Y:S01]  /*1a40*/  IABS R84, R11 ;  /* 0x0000000b00547213 */ /* 0x000fe20000000000 */
[----:B------:R-:W-:Y:S01]  /*1a50*/  @!P2 IMAD.MOV R78, RZ, RZ, -R78 ;  /* 0x000000ffff4ea224 */ /* 0x000fe200078e0a4e */
[----:B------:R-:W-:Y:S01]  /*1a60*/  IADD3 R6, R2, 0x198, RZ ;  /* 0x0000019802067810 */ /* 0x000fe20007ffe0ff */
[----:B------:R-:W-:Y:S01]  /*1a70*/  IMAD R134, R4, R7, R134 ;  /* 0x0000000704867224 */ /* 0x000fe200078e0286 */
[----:B------:R-:W-:Y:S01]  /*1a80*/  ISETP.GE.AND P2, PT, R13, RZ, PT ;  /* 0x000000ff0d00720c */ /* 0x000fe20003f46270 */
[--C-:B------:R-:W-:Y:S01]  /*1a90*/  @!P1 IMAD.IADD R104, R104, 0x1, -R4.reuse ;  /* 0x0000000168689824 */ /* 0x100fe200078e0a04 */
[----:B------:R-:W-:Y:S01]  /*1aa0*/  ISETP.GE.AND P1, PT, R5, RZ, PT ;  /* 0x000000ff0500720c */ /* 0x000fe20003f26270 */
[--C-:B------:R-:W-:Y:S01]  /*1ab0*/  @!P5 IMAD.IADD R82, R82, 0x1, -R4.reuse ;  /* 0x000000015252d824 */ /* 0x100fe200078e0a04 */
[----:B------:R-:W-:Y:S01]  /*1ac0*/  IABS R88, R6 ;  /* 0x0000000600587213 */ /* 0x000fe20000000000 */
[----:B------:R-:W-:Y:S01]  /*1ad0*/  @!P4 IMAD.IADD R80, R80, 0x1, -R4 ;  /* 0x000000015050c824 */ /* 0x000fe200078e0a04 */
[C---:B------:R-:W-:Y:S01]  /*1ae0*/  ISETP.GT.U32.AND P4, PT, R4.reuse, R134, PT ;  /* 0x000000860400720c */ /* 0x040fe20003f84070 */
[----:B------:R-:W-:Y:S01]  /*1af0*/  @!P3 IMAD.MOV R104, RZ, RZ, -R104 ;  /* 0x000000ffff68b224 */ /* 0x000fe200078e0a68 */
[----:B------:R-:W-:Y:S01]  /*1b00*/  ISETP.GT.U32.AND P3, PT, R4, R82, PT ;  /* 0x000000520400720c */ /* 0x000fe20003f64070 */
[----:B------:R-:W-:Y:S01]  /*1b10*/  IMAD.HI.U32 R5, R3, R86, RZ ;  /* 0x0000005603057227 */ /* 0x000fe200078e00ff */
[----:B------:R-:W-:-:S02]  /*1b20*/  ISETP.GE.AND P5, PT, R6, RZ, PT ;  /* 0x000000ff0600720c */ /* 0x000fc40003fa6270 */
[C---:B------:R-:W-:Y:S01]  /*1b30*/  IADD3 R13, R2.reuse, 0x188, RZ ;  /* 0x00000188020d7810 */ /* 0x040fe20007ffe0ff */
[----:B------:R-:W-:Y:S01]  /*1b40*/  IMAD.HI.U32 R7, R3, R84, RZ ;  /* 0x0000005403077227 */ /* 0x000fe200078e00ff */
[----:B------:R-:W-:Y:S02]  /*1b50*/  IADD3 R19, R2, 0x1c, RZ ;  /* 0x0000001c02137810 */ /* 0x000fe40007ffe0ff */
[----:B------:R-:W-:Y:S01]  /*1b60*/  IABS R96, R13 ;  /* 0x0000000d00607213 */ /* 0x000fe20000000000 */
[----:B------:R-:W-:Y:S01]  /*1b70*/  IMAD.MOV R5, RZ, RZ, -R5 ;  /* 0x000000ffff057224 */ /* 0x000fe200078e0a05 */
[----:B------:R-:W-:Y:S01]  /*1b80*/  IABS R66, R19 ;  /* 0x0000001300427213 */ /* 0x000fe20000000000 */
[----:B------:R-:W-:Y:S02]  /*1b90*/  IMAD.MOV R7, RZ, RZ, -R7 ;  /* 0x000000ffff077224 */ /* 0x000fe400078e0a07 */
[----:B------:R-:W-:Y:S02]  /*1ba0*/  @!P4 IMAD.IADD R134, R134, 0x1, -R4 ;  /* 0x000000018686c824 */ /* 0x000fe400078e0a04 */
[----:B------:R-:W-:-:S02]  /*1bb0*/  IMAD R86, R4, R5, R86 ;  /* 0x0000000504567224 */ /* 0x000fc400078e0256 */
[----:B------:R-:W-:Y:S01]  /*1bc0*/  @!P3 IMAD.IADD R82, R82, 0x1, -R4 ;  /* 0x000000015252b824 */ /* 0x000fe200078e0a04 */
[C---:B------:R-:W-:Y:S01]  /*1bd0*/  ISETP.GT.U32.AND P4, PT, R4.reuse, R134, PT ;  /* 0x000000860400720c */ /* 0x040fe20003f84070 */
[C---:B------:R-:W-:Y:S01]  /*1be0*/  IMAD R84, R4.reuse, R7, R84 ;  /* 0x0000000704547224 */ /* 0x040fe200078e0254 */
[C---:B------:R-:W-:Y:S01]  /*1bf0*/  ISETP.GT.U32.AND P3, PT, R4.reuse, R86, PT ;  /* 0x000000560400720c */ /* 0x040fe20003f64070 */
[----:B------:R-:W-:Y:S02]  /*1c00*/  @!P0 IMAD.MOV R82, RZ, RZ, -R82 ;  /* 0x000000ffff528224 */ /* 0x000fe400078e0a52 */
[----:B------:R-:W-:Y:S01]  /*1c10*/  IMAD.HI.U32 R6, R3, R88, RZ ;  /* 0x0000005803067227 */ /* 0x000fe200078e00ff */
[----:B------:R-:W-:-:S03]  /*1c20*/  ISETP.GT.U32.AND P0, PT, R4, R84, PT ;  /* 0x000000540400720c */ /* 0x000fc60003f04070 */
[----:B------:R-:W-:Y:S01]  /*1c30*/  IMAD.MOV R9, RZ, RZ, -R6 ;  /* 0x000000ffff097224 */ /* 0x000fe200078e0a06 */
[----:B------:R-:W-:Y:S01]  /*1c40*/  IADD3 R6, R2, 0x190, RZ ;  /* 0x0000019002067810 */ /* 0x000fe20007ffe0ff */
[----:B------:R-:W-:Y:S01]  /*1c50*/  @!P6 IMAD.MOV R80, RZ, RZ, -R80 ;  /* 0x000000ffff50e224 */ /* 0x000fe200078e0a50 */
[----:B------:R-:W-:Y:S01]  /*1c60*/  ISETP.GE.AND P6, PT, R11, RZ, PT ;  /* 0x000000ff0b00720c */ /* 0x000fe20003fc6270 */
[--C-:B------:R-:W-:Y:S01]  /*1c70*/  @!P4 IMAD.IADD R134, R134, 0x1, -R4.reuse ;  /* 0x000000018686c824 */ /* 0x100fe200078e0a04 */
[----:B------:R-:W-:Y:S01]  /*1c80*/  IABS R136, R6 ;  /* 0x0000000600887213 */ /* 0x000fe20000000000 */
[----:B------:R-:W-:Y:S01]  /*1c90*/  @!P3 IMAD.IADD R86, R86, 0x1, -R4 ;  /* 0x000000015656b824 */ /* 0x000fe200078e0a04 */
[----:B------:R-:W-:Y:S01]  /*1ca0*/  IADD3 R11, R2, 0x18c, RZ ;  /* 0x0000018c020b7810 */ /* 0x000fe20007ffe0ff */
[----:B------:R-:W-:Y:S01]  /*1cb0*/  @!P2 IMAD.MOV R134, RZ, RZ, -R134 ;  /* 0x000000ffff86a224 */ /* 0x000fe200078e0a86 */
[----:B------:R-:W-:Y:S01]  /*1cc0*/  ISETP.GE.AND P2, PT, R6, RZ, PT ;  /* 0x000000ff0600720c */ /* 0x000fe20003f46270 */
[----:B------:R-:W-:Y:S01]  /*1cd0*/  @!P0 IMAD.IADD R84, R84, 0x1, -R4 ;  /* 0x0000000154548824 */ /* 0x000fe200078e0a04 */
[----:B------:R-:W-:Y:S01]  /*1ce0*/  IABS R90, R11 ;  /* 0x0000000b005a7213 */ /* 0x000fe20000000000 */
[----:B------:R-:W-:Y:S01]  /*1cf0*/  IMAD.HI.U32 R5, R3, R136, RZ ;  /* 0x0000008803057227 */ /* 0x000fe200078e00ff */
[----:B------:R-:W-:-:S02]  /*1d00*/  ISETP.GT.U32.AND P3, PT, R4, R86, PT ;  /* 0x000000560400720c */ /* 0x000fc40003f64070 */
[----:B------:R-:W-:Y:S01]  /*1d10*/  ISETP.GT.U32.AND P0, PT, R4, R84, PT ;  /* 0x000000540400720c */ /* 0x000fe20003f04070 */
[----:B------:R-:W-:Y:S02]  /*1d20*/  IMAD.MOV R5, RZ, RZ, -R5 ;  /* 0x000000ffff057224 */ /* 0x000fe400078e0a05 */
[----:B------:R-:W-:-:S04]  /*1d30*/  IMAD.HI.U32 R6, R3, R96, RZ ;  /* 0x0000006003067227 */ /* 0x000fc800078e00ff */
[C---:B------:R-:W-:Y:S02]  /*1d40*/  IMAD R88, R4.reuse, R9, R88 ;  /* 0x0000000904587224 */ /* 0x040fe400078e0258 */
[C---:B------:R-:W-:Y:S02]  /*1d50*/  IMAD R136, R4.reuse, R5, R136 ;  /* 0x0000000504887224 */ /* 0x040fe400078e0288 */
[----:B------:R-:W-:Y:S01]  /*1d60*/  IMAD.HI.U32 R5, R3, R90, RZ ;  /* 0x0000005a03057227 */ /* 0x000fe200078e00ff */
[----:B------:R-:W-:-:S03]  /*1d70*/  ISETP.GT.U32.AND P4, PT, R4, R88, PT ;  /* 0x000000580400720c */ /* 0x000fc60003f84070 */
[----:B------:R-:W-:-:S04]  /*1d80*/  IMAD.HI.U32 R7, R3, R98, RZ ;  /* 0x0000006203077227 */ /* 0x000fc800078e00ff */
[----:B------:R-:W-:Y:S01]  /*1d90*/  IMAD.MOV R9, RZ, RZ, -R6 ;  /* 0x000000ffff097224 */ /* 0x000fe200078e0a06 */
[----:B------:R-:W-:Y:S01]  /*1da0*/  IADD3 R6, R2, 0x180, RZ ;  /* 0x0000018002067810 */ /* 0x000fe20007ffe0ff */
[----:B------:R-:W-:Y:S02]  /*1db0*/  IMAD.MOV R5, RZ, RZ, -R5 ;  /* 0x000000ffff057224 */ /* 0x000fe400078e0a05 */
[----:B------:R-:W-:Y:S01]  /*1dc0*/  IMAD.MOV R7, RZ, RZ, -R7 ;  /* 0x000000ffff077224 */ /* 0x000fe200078e0a07 */
[----:B------:R-:W-:Y:S01]  /*1dd0*/  IABS R138, R6 ;  /* 0x00000006008a7213 */ /* 0x000fe20000000000 */
[----:B------:R-:W-:Y:S01]  /*1de0*/  IMAD R96, R4, R9, R96 ;  /* 0x0000000904607224 */ /* 0x000fe200078e0260 */
[----:B------:R-:W-:Y:S01]  /*1df0*/  IADD3 R9, R2, 0x178, RZ ;  /* 0x0000017802097810 */ /* 0x000fe20007ffe0ff */
[----:B------:R-:W-:Y:S01]  /*1e00*/  @!P3 IMAD.IADD R86, R86, 0x1, -R4 ;  /* 0x000000015656b824 */ /* 0x000fe200078e0a04 */
[C---:B------:R-:W-:Y:S01]  /*1e10*/  ISETP.GT.U32.AND P3, PT, R4.reuse, R136, PT ;  /* 0x000000880400720c */ /* 0x040fe20003f64070 */
[C---:B------:R-:W-:Y:S01]  /*1e20*/  IMAD R90, R4.reuse, R5, R90 ;  /* 0x00000005045a7224 */ /* 0x040fe200078e025a */
[----:B------:R-:W-:Y:S01]  /*1e30*/  IABS R102, R9 ;  /* 0x0000000900667213 */ /* 0x000fe20000000000 */
[----:B------:R-:W-:Y:S01]  /*1e40*/  IMAD R98, R4, R7, R98 ;  /* 0x0000000704627224 */ /* 0x000fe200078e0262 */
[----:B------:R-:W-:Y:S01]  /*1e50*/  IADD3 R7, R2, 0x17c, RZ ;  /* 0x0000017c02077810 */ /* 0x000fe20007ffe0ff */
[----:B------:R-:W-:Y:S01]  /*1e60*/  @!P0 IMAD.IADD R84, R84, 0x1, -R4 ;  /* 0x0000000154548824 */ /* 0x000fe200078e0a04 */
[C---:B------:R-:W-:Y:S01]  /*1e70*/  ISETP.GT.U32.AND P0, PT, R4.reuse, R96, PT ;  /* 0x000000600400720c */ /* 0x040fe20003f04070 */
[----:B------:R-:W-:Y:S01]  /*1e80*/  @!P1 IMAD.MOV R86, RZ, RZ, -R86 ;  /* 0x000000ffff569224 */ /* 0x000fe200078e0a56 */
[C---:B------:R-:W-:Y:S01]  /*1e90*/  ISETP.GT.U32.AND P1, PT, R4.reuse, R90, PT ;  /* 0x0000005a0400720c */ /* 0x040fe20003f24070 */
[----:B------:R-:W-:Y:S01]  /*1ea0*/  @!P6 IMAD.MOV R84, RZ, RZ, -R84 ;  /* 0x000000ffff54e224 */ /* 0x000fe200078e0a54 */
[----:B------:R-:W-:Y:S01]  /*1eb0*/  ISETP.GT.U32.AND P6, PT, R4, R98, PT ;  /* 0x000000620400720c */ /* 0x000fe20003fc4070 */
[----:B------:R-:W-:Y:S01]  /*1ec0*/  IMAD.HI.U32 R5, R3, R138, RZ ;  /* 0x0000008a03057227 */ /* 0x000fe200078e00ff */
[----:B------:R-:W-:-:S03]  /*1ed0*/  IABS R100, R7 ;  /* 0x0000000700647213 */ /* 0x000fc60000000000 */
[--C-:B------:R-:W-:Y:S02]  /*1ee0*/  @!P3 IMAD.IADD R136, R136, 0x1, -R4.reuse ;  /* 0x000000018888b824 */ /* 0x100fe400078e0a04 */
[----:B------:R-:W-:Y:S02]  /*1ef0*/  IMAD.MOV R5, RZ, RZ, -R5 ;  /* 0x000000ffff057224 */ /* 0x000fe400078e0a05 */
[--C-:B------:R-:W-:Y:S01]  /*1f00*/  @!P0 IMAD.IADD R96, R96, 0x1, -R4.reuse ;  /* 0x0000000160608824 */ /* 0x100fe200078e0a04 */
[----:B------:R-:W-:Y:S01]  /*1f10*/  ISETP.GT.U32.AND P3, PT, R4, R136, PT ;  /* 0x000000880400720c */ /* 0x000fe20003f64070 */
[--C-:B------:R-:W-:Y:S01]  /*1f20*/  @!P1 IMAD.IADD R90, R90, 0x1, -R4.reuse ;  /* 0x000000015a5a9824 */ /* 0x100fe200078e0a04 */
[----:B------:R-:W-:Y:S01]  /*1f30*/  ISETP.GE.AND P1, PT, R6, RZ, PT ;  /* 0x000000ff0600720c */ /* 0x000fe20003f26270 */
[--C-:B------:R-:W-:Y:S01]  /*1f40*/  @!P6 IMAD.IADD R98, R98, 0x1, -R4.reuse ;  /* 0x000000016262e824 */ /* 0x100fe200078e0a04 */
[----:B------:R-:W-:Y:S01]  /*1f50*/  ISETP.GT.U32.AND P6, PT, R4, R96, PT ;  /* 0x000000600400720c */ /* 0x000fe20003fc4070 */
[----:B------:R-:W-:Y:S01]  /*1f60*/  @!P4 IMAD.IADD R88, R88, 0x1, -R4 ;  /* 0x000000015858c824 */ /* 0x000fe200078e0a04 */
[C---:B------:R-:W-:Y:S01]  /*1f70*/  ISETP.GT.U32.AND P0, PT, R4.reuse, R90, PT ;  /* 0x0000005a0400720c */ /* 0x040fe20003f04070 */
[----:B------:R-:W-:-:S02]  /*1f80*/  IMAD R138, R4, R5, R138 ;  /* 0x00000005048a7224 */ /* 0x000fc400078e028a */
[----:B------:R-:W-:Y:S01]  /*1f90*/  IMAD.HI.U32 R5, R3, R100, RZ ;  /* 0x0000006403057227 */ /* 0x000fe200078e00ff */
[----:B------:R-:W-:-:S03]  /*1fa0*/  ISETP.GT.U32.AND P4, PT, R4, R88, PT ;  /* 0x000000580400720c */ /* 0x000fc60003f84070 */
[----:B------:R-:W-:Y:S02]  /*1fb0*/  IMAD.MOV R5, RZ, RZ, -R5 ;  /* 0x000000ffff057224 */ /* 0x000fe400078e0a05 */
[----:B------:R-:W-:Y:S01]  /*1fc0*/  @!P3 IMAD.IADD R136, R136, 0x1, -R4 ;  /* 0x000000018888b824 */ /* 0x000fe200078e0a04 */
[----:B------:R-:W-:Y:S01]  /*1fd0*/  ISETP.GE.AND P3, PT, R15, RZ, PT ;  /* 0x000000ff0f00720c */ /* 0x000fe20003f66270 */
[----:B------:R-:W-:Y:S01]  /*1fe0*/  IMAD R100, R4, R5, R100 ;  /* 0x0000000504647224 */ /* 0x000fe200078e0264 */
[----:B------:R-:W-:Y:S01]  /*1ff0*/  IADD3 R15, R2, 0x15c, RZ ;  /* 0x0000015c020f7810 */ /* 0x000fe20007ffe0ff */
[----:B------:R-:W-:Y:S02]  /*2000*/  @!P6 IMAD.IADD R96, R96, 0x1, -R4 ;  /* 0x000000016060e824 */ /* 0x000fe400078e0a04 */
[----:B------:R-:W-:Y:S01]  /*2010*/  @!P2 IMAD.MOV R136, RZ, RZ, -R136 ;  /* 0x000000ffff88a224 */ /* 0x000fe200078e0a88 */
[----:B------:R-:W-:Y:S01]  /*2020*/  ISETP.GT.U32.AND P6, PT, R4, R100, PT ;  /* 0x000000640400720c */ /* 0x000fe20003fc4070 */
[--C-:B------:R-:W-:Y:S01]  /*2030*/  @!P0 IMAD.IADD R90, R90, 0x1, -R4.reuse ;  /* 0x000000015a5a8824 */ /* 0x100fe200078e0a04 */
[----:B------:R-:W-:Y:S01]  /*2040*/  ISETP.GT.U32.AND P2, PT, R4, R98, PT ;  /* 0x000000620400720c */ /* 0x000fe20003f44070 */
[----:B------:R-:W-:Y:S01]  /*2050*/  @!P4 IMAD.IADD R88, R88, 0x1, -R4 ;  /* 0x000000015858c824 */ /* 0x000fe200078e0a04 */
[----:B------:R-:W-:Y:S01]  /*2060*/  ISETP.GT.U32.AND P0, PT, R4, R138, PT ;  /* 0x0000008a0400720c */ /* 0x000fe20003f04070 */
[----:B------:R-:W-:Y:S01]  /*2070*/  IMAD.HI.U32 R5, R3, R102, RZ ;  /* 0x0000006603057227 */ /* 0x000fe200078e00ff */
[----:B------:R-:W-:-:S02]  /*2080*/  ISETP.GE.AND P4, PT, R11, RZ, PT ;  /* 0x000000ff0b00720c */ /* 0x000fc40003f86270 */
[C---:B------:R-:W-:Y:S01]  /*2090*/  IADD3 R11, R2.reuse, 0x174, RZ ;  /* 0x00000174020b7810 */ /* 0x040fe20007ffe0ff */
[----:B------:R-:W-:Y:S01]  /*20a0*/  @!P5 IMAD.MOV R88, RZ, RZ, -R88 ;  /* 0x000000ffff58d224 */ /* 0x000fe200078e0a58 */
[----:B------:R-:W-:Y:S01]  /*20b0*/  ISETP.GE.AND P5, PT, R13, RZ, PT ;  /* 0x000000ff0d00720c */ /* 0x000fe20003fa6270 */
[----:B------:R-:W-:Y:S01]  /*20c0*/  IMAD.MOV R5, RZ, RZ, -R5 ;  /* 0x000000ffff057224 */ /* 0x000fe200078e0a05 */
[----:B------:R-:W-:Y:S01]  /*20d0*/  IADD3 R13, R2, 0x170, RZ ;  /* 0x00000170020d7810 */ /* 0x000fe20007ffe0ff */
[--C-:B------:R-:W-:Y:S01]  /*20e0*/  @!P6 IMAD.IADD R100, R100, 0x1, -R4.reuse ;  /* 0x000000016464e824 */ /* 0x100fe200078e0a04 */
[----:B------:R-:W-:Y:S01]  /*20f0*/  IABS R108, R11 ;  /* 0x0000000b006c7213 */ /* 0x000fe20000000000 */
[--C-:B------:R-:W-:Y:S01]  /*2100*/  @!P2 IMAD.IADD R98, R98, 0x1, -R4.reuse ;  /* 0x000000016262a824 */ /* 0x100fe200078e0a04 */
[----:B------:R-:W-:Y:S01]  /*2110*/  IABS R140, R13 ;  /* 0x0000000d008c7213 */ /* 0x000fe20000000000 */
[----:B------:R-:W-:Y:S01]  /*2120*/  @!P0 IMAD.IADD R138, R138, 0x1, -R4 ;  /* 0x000000018a8a8824 */ /* 0x000fe200078e0a04 */
[----:B------:R-:W-:Y:S01]  /*2130*/  ISETP.GE.AND P2, PT, R7, RZ, PT ;  /* 0x000000ff0700720c */ /* 0x000fe20003f46270 */
[----:B------:R-:W-:Y:S01]  /*2140*/  IMAD.HI.U32 R6, R3, R108, RZ ;  /* 0x0000006c03067227 */ /* 0x000fe200078e00ff */
[----:B------:R-:W-:-:S02]  /*2150*/  ISETP.GE.AND P0, PT, R9, RZ, PT ;  /* 0x000000ff0900720c */ /* 0x000fc40003f06270 */
[----:B------:R-:W-:Y:S01]  /*2160*/  ISETP.GT.U32.AND P6, PT, R4, R100, PT ;  /* 0x000000640400720c */ /* 0x000fe20003fc4070 */
[----:B------:R-:W-:Y:S01]  /*2170*/  IMAD.HI.U32 R7, R3, R140, RZ ;  /* 0x0000008c03077227 */ /* 0x000fe200078e00ff */
[----:B------:R-:W-:-:S03]  /*2180*/  IABS R118, R15 ;  /* 0x0000000f00767213 */ /* 0x000fc60000000000 */
[----:B------:R-:W-:Y:S01]  /*2190*/  IMAD.MOV R9, RZ, RZ, -R6 ;  /* 0x000000ffff097224 */ /* 0x000fe200078e0a06 */
[----:B------:R-:W-:Y:S01]  /*21a0*/  IADD3 R6, R2, 0x16c, RZ ;  /* 0x0000016c02067810 */ /* 0x000fe20007ffe0ff */
[C---:B------:R-:W-:Y:S02]  /*21b0*/  IMAD R102, R4.reuse, R5, R102 ;  /* 0x0000000504667224 */ /* 0x040fe400078e0266 */
[----:B------:R-:W-:Y:S01]  /*21c0*/  IMAD.MOV R7, RZ, RZ, -R7 ;  /* 0x000000ffff077224 */ /* 0x000fe200078e0a07 */
[----:B------:R-:W-:Y:S01]  /*21d0*/  IABS R112, R6 ;  /* 0x0000000600707213 */ /* 0x000fe20000000000 */
[----:B------:R-:W-:Y:S01]  /*21e0*/  IMAD R108, R4, R9, R108 ;  /* 0x00000009046c7224 */ /* 0x000fe200078e026c */
[----:B------:R-:W-:Y:S01]  /*21f0*/  IADD3 R9, R2, 0x168, RZ ;  /* 0x0000016802097810 */ /* 0x000fe20007ffe0ff */
[----:B------:R-:W-:Y:S01]  /*2200*/  @!P5 IMAD.MOV R96, RZ, RZ, -R96 ;  /* 0x000000ffff60d224 */ /* 0x000fe200078e0a60 */
[C---:B------:R-:W-:Y:S01]  /*2210*/  ISETP.GT.U32.AND P5, PT, R4.reuse, R102, PT ;  /* 0x000000660400720c */ /* 0x040fe20003fa4070 */
[C---:B------:R-:W-:Y:S01]  /*2220*/  IMAD R140, R4.reuse, R7, R140 ;  /* 0x00000007048c7224 */ /* 0x040fe200078e028c */
[----:B------:R-:W-:Y:S01]  /*2230*/  IABS R110, R9 ;  /* 0x00000009006e7213 */ /* 0x000fe20000000000 */
[----:B------:R-:W-:Y:S01]  /*2240*/  @!P3 IMAD.MOV R98, RZ, RZ, -R98 ;  /* 0x000000ffff62b224 */ /* 0x000fe200078e0a62 */
[----:B------:R-:W-:Y:S01]  /*2250*/  ISETP.GT.U32.AND P3, PT, R4, R108, PT ;  /* 0x0000006c0400720c */ /* 0x000fe20003f64070 */
[----:B------:R-:W-:Y:S01]  /*2260*/  @!P6 IMAD.IADD R100, R100, 0x1, -R4 ;  /* 0x000000016464e824 */ /* 0x000fe200078e0a04 */
[----:B------:R-:W-:Y:S01]  /*2270*/  ISETP.GT.U32.AND P6, PT, R4, R140, PT ;  /* 0x0000008c0400720c */ /* 0x000fe20003fc4070 */
[----:B------:R-:W-:-:S04]  /*2280*/  IMAD.HI.U32 R5, R3, R112, RZ ;  /* 0x0000007003057227 */ /* 0x000fc800078e00ff */
[----:B------:R-:W-:Y:S01]  /*2290*/  @!P4 IMAD.MOV R90, RZ, RZ, -R90 ;  /* 0x000000ffff5ac224 */ /* 0x000fe200078e0a5a */
[----:B------:R-:W-:Y:S01]  /*22a0*/  ISETP.GT.U32.AND P4, PT, R4, R138, PT ;  /* 0x0000008a0400720c */ /* 0x000fe20003f84070 */
[--C-:B------:R-:W-:Y:S01]  /*22b0*/  @!P5 IMAD.IADD R102, R102, 0x1, -R4.reuse ;  /* 0x000000016666d824 */ /* 0x100fe200078e0a04 */
[----:B------:R-:W-:Y:S01]  /*22c0*/  ISETP.GE.AND P5, PT, R13, RZ, PT ;  /* 0x000000ff0d00720c */ /* 0x000fe20003fa6270 */
[----:B------:R-:W-:Y:S01]  /*22d0*/  IMAD.MOV R7, RZ, RZ, -R5 ;  /* 0x000000ffff077224 */ /* 0x000fe200078e0a05 */
[----:B------:R-:W-:Y:S01]  /*22e0*/  IADD3 R13, R2, 0x160, RZ ;  /* 0x00000160020d7810 */ /* 0x000fe20007ffe0ff */
[--C-:B------:R-:W-:Y:S01]  /*22f0*/  @!P3 IMAD.IADD R108, R108, 0x1, -R4.reuse ;  /* 0x000000016c6cb824 */ /* 0x100fe200078e0a04 */
[----:B------:R-:W-:Y:S01]  /*2300*/  ISETP.GT.U32.AND P3, PT, R4, R102, PT ;  /* 0x000000660400720c */ /* 0x000fe20003f64070 */
[----:B------:R-:W-:Y:S01]  /*2310*/  @!P6 IMAD.IADD R140, R140, 0x1, -R4 ;  /* 0x000000018c8ce824 */ /* 0x000fe200078e0a04 */
[----:B------:R-:W-:Y:S01]  /*2320*/  IABS R142, R13 ;  /* 0x0000000d008e7213 */ /* 0x000fe20000000000 */
[----:B------:R-:W-:Y:S01]  /*2330*/  IMAD.HI.U32 R5, R3, R110, RZ ;  /* 0x0000006e03057227 */ /* 0x000fe200078e00ff */
[----:B------:R-:W-:-:S03]  /*2340*/  ISETP.GT.U32.AND P6, PT, R4, R108, PT ;  /* 0x0000006c0400720c */ /* 0x000fc60003fc4070 */
[----:B------:R-:W-:Y:S02]  /*2350*/  IMAD R112, R4, R7, R112 ;  /* 0x0000000704707224 */ /* 0x000fe400078e0270 */
[----:B------:R-:W-:Y:S02]  /*2360*/  IMAD.MOV R5, RZ, RZ, -R5 ;  /* 0x000000ffff057224 */ /* 0x000fe400078e0a05 */
[--C-:B------:R-:W-:Y:S01]  /*2370*/  @!P4 IMAD.IADD R138, R138, 0x1, -R4.reuse ;  /* 0x000000018a8ac824 */ /* 0x100fe200078e0a04 */
[----:B------:R-:W-:Y:S01]  /*2380*/  ISETP.GE.AND P4, PT, R11, RZ, PT ;  /* 0x000000ff0b00720c */ /* 0x000fe20003f86270 */
[----:B------:R-:W-:Y:S01]  /*2390*/  @!P3 IMAD.IADD R102, R102, 0x1, -R4 ;  /* 0x000000016666b824 */ /* 0x000fe200078e0a04 */
[C---:B------:R-:W-:Y:S01]  /*23a0*/  ISETP.GT.U32.AND P3, PT, R4.reuse, R112, PT ;  /* 0x000000700400720c */ /* 0x040fe20003f64070 */
[----:B------:R-:W-:Y:S01]  /*23b0*/  IMAD R110, R4, R5, R110 ;  /* 0x00000005046e7224 */ /* 0x000fe200078e026e */
[----:B------:R-:W-:Y:S01]  /*23c0*/  IADD3 R11, R2, 0x164, RZ ;  /* 0x00000164020b7810 */ /* 0x000fe20007ffe0ff */
[----:B------:R-:W-:-:S02]  /*23d0*/  @!P6 IMAD.IADD R108, R108, 0x1, -R4 ;  /* 0x000000016c6ce824 */ /* 0x000fc400078e0a04 */
[----:B------:R-:W-:Y:S01]  /*23e0*/  @!P1 IMAD.MOV R138, RZ, RZ, -R138 ;  /* 0x000000ffff8a9224 */ /* 0x000fe200078e0a8a */
[C---:B------:R-:W-:Y:S01]  /*23f0*/  ISETP.GT.U32.AND P6, PT, R4.reuse, R110, PT ;  /* 0x0000006e0400720c */ /* 0x040fe20003fc4070 */
[----:B------:R-:W-:Y:S01]  /*2400*/  @!P2 IMAD.MOV R100, RZ, RZ, -R100 ;  /* 0x000000ffff64a224 */ /* 0x000fe200078e0a64 */
[----:B------:R-:W-:Y:S01]  /*2410*/  IABS R114, R11 ;  /* 0x0000000b00727213 */ /* 0x000fe20000000000 */
[----:B------:R-:W-:Y:S01]  /*2420*/  @!P0 IMAD.MOV R102, RZ, RZ, -R102 ;  /* 0x000000ffff668224 */ /* 0x000fe200078e0a66 */
[----:B------:R-:W-:Y:S01]  /*2430*/  ISETP.GT.U32.AND P1, PT, R4, R140, PT ;  /* 0x0000008c0400720c */ /* 0x000fe20003f24070 */
[----:B------:R-:W-:Y:S01]  /*2440*/  @!P4 IMAD.MOV R108, RZ, RZ, -R108 ;  /* 0x000000ffff6cc224 */ /* 0x000fe200078e0a6c */
[----:B------:R-:W-:Y:S01]  /*2450*/  ISETP.GE.AND P4, PT, R11, RZ, PT ;  /* 0x000000ff0b00720c */ /* 0x000fe20003f86270 */
[----:B------:R-:W-:Y:S01]  /*2460*/  @!P3 IMAD.IADD R112, R112, 0x1, -R4 ;  /* 0x000000017070b824 */ /* 0x000fe200078e0a04 */
[----:B------:R-:W-:Y:S01]  /*2470*/  ISETP.GE.AND P3, PT, R9, RZ, PT ;  /* 0x000000ff0900720c */ /* 0x000fe20003f66270 */
[----:B------:R-:W-:Y:S01]  /*2480*/  IMAD.HI.U32 R5, R3, R114, RZ ;  /* 0x0000007203057227 */ /* 0x000fe200078e00ff */
[----:B------:R-:W-:-:S03]  /*2490*/  IADD3 R11, R2, 0x150, RZ ;  /* 0x00000150020b7810 */ /* 0x000fc60007ffe0ff */
[----:B------:R-:W-:Y:S01]  /*24a0*/  @!P6 IMAD.IADD R110, R110, 0x1, -R4 ;  /* 0x000000016e6ee824 */ /* 0x000fe200078e0a04 */
[C---:B------:R-:W-:Y:S01]  /*24b0*/  ISETP.GT.U32.AND P6, PT, R4.reuse, R112, PT ;  /* 0x000000700400720c */ /* 0x040fe20003fc4070 */
[----:B------:R-:W-:Y:S01]  /*24c0*/  IMAD.MOV R7, RZ, RZ, -R5 ;  /* 0x000000ffff077224 */ /* 0x000fe200078e0a05 */
[----:B------:R-:W-:Y:S01]  /*24d0*/  IABS R144, R11 ;  /* 0x0000000b00907213 */ /* 0x000fe20000000000 */
[----:B------:R-:W-:Y:S01]  /*24e0*/  IMAD.HI.U32 R5, R3, R142, RZ ;  /* 0x0000008e03057227 */ /* 0x000fe200078e00ff */
[----:B------:R-:W-:-:S03]  /*24f0*/  ISETP.GT.U32.AND P0, PT, R4, R110, PT ;  /* 0x0000006e0400720c */ /* 0x000fc60003f04070 */
[----:B------:R-:W-:Y:S02]  /*2500*/  IMAD R114, R4, R7, R114 ;  /* 0x0000000704727224 */ /* 0x000fe400078e0272 */
[----:B------:R-:W-:Y:S02]  /*2510*/  IMAD.MOV R7, RZ, RZ, -R5 ;  /* 0x000000ffff077224 */ /* 0x000fe400078e0a05 */
[----:B------:R-:W-:Y:S01]  /*2520*/  @!P1 IMAD.IADD R140, R140, 0x1, -R4 ;  /* 0x000000018c8c9824 */ /* 0x000fe200078e0a04 */
[C---:B------:R-:W-:Y:S01]  /*2530*/  ISETP.GT.U32.AND P2, PT, R4.reuse, R114, PT ;  /* 0x000000720400720c */ /* 0x040fe20003f44070 */
[----:B------:R-:W-:Y:S01]  /*2540*/  IMAD R142, R4, R7, R142 ;  /* 0x00000007048e7224 */ /* 0x000fe200078e028e */
[----:B------:R-:W-:Y:S01]  /*2550*/  ISETP.GE.AND P1, PT, R6, RZ, PT ;  /* 0x000000ff0600720c */ /* 0x000fe20003f26270 */
[----:B------:R-:W-:Y:S01]  /*2560*/  @!P6 IMAD.IADD R112, R112, 0x1, -R4 ;  /* 0x000000017070e824 */ /* 0x000fe200078e0a04 */
[----:B------:R-:W-:Y:S01]  /*2570*/  IADD3 R6, R2, 0x158, RZ ;  /* 0x0000015802067810 */ /* 0x000fe20007ffe0ff */
[----:B------:R-:W-:Y:S01]  /*2580*/  IMAD.HI.U32 R5, R3, R118, RZ ;  /* 0x0000007603057227 */ /* 0x000fe200078e00ff */
[----:B------:R-:W-:-:S02]  /*2590*/  ISETP.GT.U32.AND P6, PT, R4, R142, PT ;  /* 0x0000008e0400720c */ /* 0x000fc40003fc4070 */
[----:B------:R-:W-:Y:S01]  /*25a0*/  IABS R120, R6 ;  /* 0x0000000600787213 */ /* 0x000fe20000000000 */
[----:B------:R-:W-:Y:S01]  /*25b0*/  IMAD.MOV R5, RZ, RZ, -R5 ;  /* 0x000000ffff057224 */ /* 0x000fe200078e0a05 */
[----:B------:R-:W-:Y:S01]  /*25c0*/  IADD3 R7, R2, 0x154, RZ ;  /* 0x0000015402077810 */ /* 0x000fe20007ffe0ff */
[--C-:B------:R-:W-:Y:S01]  /*25d0*/  @!P0 IMAD.IADD R110, R110, 0x1, -R4.reuse ;  /* 0x000000016e6e8824 */ /* 0x100fe200078e0a04 */
[----:B------:R-:W-:Y:S01]  /*25e0*/  ISETP.GE.AND P0, PT, R15, RZ, PT ;  /* 0x000000ff0f00720c */ /* 0x000fe20003f06270 */
[----:B------:R-:W-:Y:S01]  /*25f0*/  @!P2 IMAD.IADD R114, R114, 0x1, -R4 ;  /* 0x000000017272a824 */ /* 0x000fe200078e0a04 */
[----:B------:R-:W-:Y:S01]  /*2600*/  IABS R122, R7 ;  /* 0x00000007007a7213 */ /* 0x000fe20000000000 */
[----:B------:R-:W-:Y:S01]  /*2610*/  IMAD R118, R4, R5, R118 ;  /* 0x0000000504767224 */ /* 0x000fe200078e0276 */
[----:B------:R-:W-:Y:S01]  /*2620*/  ISETP.GE.AND P2, PT, R6, RZ, PT ;  /* 0x000000ff0600720c */ /* 0x000fe20003f46270 */
[----:B------:R-:W-:Y:S01]  /*2630*/  IMAD.HI.U32 R5, R3, R120, RZ ;  /* 0x0000007803057227 */ /* 0x000fe200078e00ff */
[----:B------:R-:W-:-:S03]  /*2640*/  IADD3 R15, R2, 0x140, RZ ;  /* 0x00000140020f7810 */ /* 0x000fc60007ffe0ff */
[----:B------:R-:W-:Y:S01]  /*2650*/  @!P6 IMAD.IADD R142, R142, 0x1, -R4 ;  /* 0x000000018e8ee824 */ /* 0x000fe200078e0a04 */
[C---:B------:R-:W-:Y:S01]  /*2660*/  ISETP.GT.U32.AND P6, PT, R4.reuse, R114, PT ;  /* 0x000000720400720c */ /* 0x040fe20003fc4070 */
[----:B------:R-:W-:Y:S01]  /*2670*/  IMAD.MOV R5, RZ, RZ, -R5 ;  /* 0x000000ffff057224 */ /* 0x000fe200078e0a05 */
[----:B------:R-:W-:Y:S01]  /*2680*/  IABS R146, R15 ;  /* 0x0000000f00927213 */ /* 0x000fe20000000000 */
[----:B------:R-:W-:Y:S01]  /*2690*/  @!P3 IMAD.MOV R110, RZ, RZ, -R110 ;  /* 0x000000ffff6eb224 */ /* 0x000fe200078e0a6e */
[C---:B------:R-:W-:Y:S01]  /*26a0*/  ISETP.GT.U32.AND P3, PT, R4.reuse, R118, PT ;  /* 0x000000760400720c */ /* 0x040fe20003f64070 */
[C---:B------:R-:W-:Y:S02]  /*26b0*/  IMAD R120, R4.reuse, R5, R120 ;  /* 0x0000000504787224 */ /* 0x040fe400078e0278 */
[----:B------:R-:W-:Y:S01]  /*26c0*/  @!P1 IMAD.MOV R112, RZ, RZ, -R112 ;  /* 0x000000ffff709224 */ /* 0x000fe200078e0a70 */
[----:B------:R-:W-:Y:S01]  /*26d0*/  ISETP.GT.U32.AND P1, PT, R4, R142, PT ;  /* 0x0000008e0400720c */ /* 0x000fe20003f24070 */
[----:B------:R-:W-:Y:S01]  /*26e0*/  @!P5 IMAD.MOV R140, RZ, RZ, -R140 ;  /* 0x000000ffff8cd224 */ /* 0x000fe200078e0a8c */
[----:B------:R-:W-:Y:S01]  /*26f0*/  ISETP.GE.AND P5, PT, R13, RZ, PT ;  /* 0x000000ff0d00720c */ /* 0x000fe20003fa6270 */
[----:B------:R-:W-:Y:S01]  /*2700*/  IMAD.HI.U32 R5, R3, R122, RZ ;  /* 0x0000007a03057227 */ /* 0x000fe200078e00ff */
[----:B------:R-:W-:-:S03]  /*2710*/  IADD3 R13, R2, 0x14c, RZ ;  /* 0x0000014c020d7810 */ /* 0x000fc60007ffe0ff */
[--C-:B------:R-:W-:Y:S01]  /*2720*/  @!P6 IMAD.IADD R114, R114, 0x1, -R4.reuse ;  /* 0x000000017272e824 */ /* 0x100fe200078e0a04 */
[----:B------:R-:W-:Y:S01]  /*2730*/  ISETP.GT.U32.AND P6, PT, R4, R120, PT ;  /* 0x000000780400720c */ /* 0x000fe20003fc4070 */
[--C-:B------:R-:W-:Y:S01]  /*2740*/  @!P3 IMAD.IADD R118, R118, 0x1, -R4.reuse ;  /* 0x000000017676b824 */ /* 0x100fe200078e0a04 */
[----:B------:R-:W-:Y:S01]  /*2750*/  IABS R124, R13 ;  /* 0x0000000d007c7213 */ /* 0x000fe20000000000 */
[----:B------:R-:W-:Y:S01]  /*2760*/  IMAD.HI.U32 R6, R3, R144, RZ ;  /* 0x0000009003067227 */ /* 0x000fe200078e00ff */
[----:B------:R-:W-:Y:S02]  /*2770*/  ISETP.GE.AND P3, PT, R11, RZ, PT ;  /* 0x000000ff0b00720c */ /* 0x000fe40003f66270 */
[----:B------:R-:W-:Y:S01]  /*2780*/  IADD3 R11, R2, 0x144, RZ ;  /* 0x00000144020b7810 */ /* 0x000fe20007ffe0ff */
[----:B------:R-:W-:Y:S01]  /*2790*/  @!P1 IMAD.IADD R142, R142, 0x1, -R4 ;  /* 0x000000018e8e9824 */ /* 0x000fe200078e0a04 */
[----:B------:R-:W-:Y:S01]  /*27a0*/  ISETP.GE.AND P1, PT, R7, RZ, PT ;  /* 0x000000ff0700720c */ /* 0x000fe20003f26270 */
[----:B------:R-:W-:Y:S01]  /*27b0*/  @!P4 IMAD.MOV R114, RZ, RZ, -R114 ;  /* 0x000000ffff72c224 */ /* 0x000fe200078e0a72 */
[----:B------:R-:W-:Y:S01]  /*27c0*/  IABS R128, R11 ;  /* 0x0000000b00807213 */ /* 0x000fe20000000000 */
[----:B------:R-:W-:-:S02]  /*27d0*/  IMAD.MOV R7, RZ, RZ, -R5 ;  /* 0x000000ffff077224 */ /* 0x000fc400078e0a05 */
[----:B------:R-:W-:Y:S01]  /*27e0*/  @!P6 IMAD.IADD R120, R120, 0x1, -R4 ;  /* 0x000000017878e824 */ /* 0x000fe200078e0a04 */
[----:B------:R-:W-:Y:S01]  /*27f0*/  ISETP.GT.U32.AND P6, PT, R4, R118, PT ;  /* 0x000000760400720c */ /* 0x000fe20003fc4070 */
[----:B------:R-:W-:-:S03]  /*2800*/  IMAD.HI.U32 R5, R3, R124, RZ ;  /* 0x0000007c03057227 */ /* 0x000fc600078e00ff */
[C---:B------:R-:W-:Y:S01]  /*2810*/  ISETP.GT.U32.AND P4, PT, R4.reuse, R120, PT ;  /* 0x000000780400720c */ /* 0x040fe20003f84070 */
[----:B------:R-:W-:Y:S02]  /*2820*/  IMAD.MOV R9, RZ, RZ, -R6 ;  /* 0x000000ffff097224 */ /* 0x000fe400078e0a06 */
[----:B------:R-:W-:Y:S02]  /*2830*/  IMAD.MOV R5, RZ, RZ, -R5 ;  /* 0x000000ffff057224 */ /* 0x000fe400078e0a05 */
[----:B------:R-:W-:Y:S01]  /*2840*/  IMAD R144, R4, R9, R144 ;  /* 0x0000000904907224 */ /* 0x000fe200078e0290 */
[----:B------:R-:W-:Y:S01]  /*2850*/  IADD3 R9, R2, 0x148, RZ ;  /* 0x0000014802097810 */ /* 0x000fe20007ffe0ff */
[----:B------:R-:W-:Y:S02]  /*2860*/  IMAD R124, R4, R5, R124 ;  /* 0x00000005047c7224 */ /* 0x000fe400078e027c */
        /* <DEDUP_REMOVED lines=9> */
[----:B------:R-:W-:Y:S02]  /*2900*/  IMAD.MOV R7, RZ, RZ, -R6 ;  /* 0x000000ffff077224 */ /* 0x000fe400078e0a06 */
[----:B------:R-:W-:Y:S02]  /*2910*/  @!P6 IMAD.IADD R144, R144, 0x1, -R4 ;  /* 0x000000019090e824 */ /* 0x000fe400078e0a04 */
[----:B------:R-:W-:Y:S02]  /*2920*/  IMAD R128, R4, R7, R128 ;  /* 0x0000000704807224 */ /* 0x000fe400078e0280 */
[--C-:B------:R-:W-:Y:S01]  /*2930*/  @!P4 IMAD.IADD R124, R124, 0x1, -R4.reuse ;  /* 0x000000017c7cc824 */ /* 0x100fe200078e0a04 */
[----:B------:R-:W-:Y:S01]  /*2940*/  ISETP.GT.U32.AND P4, PT, R4, R144, PT ;  /* 0x000000900400720c */ /* 0x000fe20003f84070 */
[----:B------:R-:W-:Y:S01]  /*2950*/  @!P5 IMAD.IADD R122, R122, 0x1, -R4 ;  /* 0x000000017a7ad824 */ /* 0x000fe200078e0a04 */
[----:B------:R-:W-:Y:S01]  /*2960*/  ISETP.GE.AND P5, PT, R13, RZ, PT ;  /* 0x000000ff0d00720c */ /* 0x000fe20003fa6270 */
[----:B------:R-:W-:Y:S01]  /*2970*/  IMAD.HI.U32 R5, R3, R126, RZ ;  /* 0x0000007e03057227 */ /* 0x000fe200078e00ff */
[----:B------:R-:W-:-:S02]  /*2980*/  IADD3 R13, R2, 0x118, RZ ;  /* 0x00000118020d7810 */ /* 0x000fc40007ffe0ff */
[C---:B------:R-:W-:Y:S01]  /*2990*/  ISETP.GT.U32.AND P6, PT, R4.reuse, R122, PT ;  /* 0x0000007a0400720c */ /* 0x040fe20003fc4070 */
[----:B------:R-:W-:Y:S01]  /*29a0*/  IMAD.MOV R5, RZ, RZ, -R5 ;  /* 0x000000ffff057224 */ /* 0x000fe200078e0a05 */
[----:B------:R-:W-:Y:S01]  /*29b0*/  IABS R164, R13 ;  /* 0x0000000d00a47213 */ /* 0x000fe20000000000 */
[----:B------:R-:W-:Y:S01]  /*29c0*/  @!P2 IMAD.MOV R120, RZ, RZ, -R120 ;  /* 0x000000ffff78a224 */ /* 0x000fe200078e0a78 */
[----:B------:R-:W-:Y:S01]  /*29d0*/  ISETP.GE.AND P2, PT, R9, RZ, PT ;  /* 0x000000ff0900720c */ /* 0x000fe20003f46270 */
[----:B------:R-:W-:Y:S01]  /*29e0*/  IMAD R126, R4, R5, R126 ;  /* 0x00000005047e7224 */ /* 0x000fe200078e027e */
[----:B------:R-:W-:Y:S01]  /*29f0*/  IADD3 R9, R2, 0x138, RZ ;  /* 0x0000013802097810 */ /* 0x000fe20007ffe0ff */
[----:B------:R-:W-:Y:S01]  /*2a00*/  @!P4 IMAD.IADD R144, R144, 0x1, -R4 ;  /* 0x000000019090c824 */ /* 0x000fe200078e0a04 */
[----:B------:R-:W-:Y:S01]  /*2a10*/  ISETP.GT.U32.AND P4, PT, R4, R128, PT ;  /* 0x000000800400720c */ /* 0x000fe20003f84070 */
[----:B------:R-:W-:Y:S01]  /*2a20*/  IMAD.HI.U32 R6, R3, R130, RZ ;  /* 0x0000008203067227 */ /* 0x000fe200078e00ff */
[----:B------:R-:W-:-:S03]  /*2a30*/  IABS R148, R9 ;  /* 0x0000000900947213 */ /* 0x000fc60000000000 */
[----:B------:R-:W-:-:S04]  /*2a40*/  IMAD.HI.U32 R5, R3, R146, RZ ;  /* 0x0000009203057227 */ /* 0x000fc800078e00ff */
[----:B------:R-:W-:Y:S01]  /*2a50*/  @!P6 IMAD.IADD R122, R122, 0x1, -R4 ;  /* 0x000000017a7ae824 */ /* 0x000fe200078e0a04 */
[----:B------:R-:W-:Y:S01]  /*2a60*/  ISETP.GT.U32.AND P6, PT, R4, R126, PT ;  /* 0x0000007e0400720c */ /* 0x000fe20003fc4070 */
[----:B------:R-:W-:Y:S01]  /*2a70*/  IMAD.MOV R7, RZ, RZ, -R6 ;  /* 0x000000ffff077224 */ /* 0x000fe200078e0a06 */
[----:B------:R-:W-:Y:S01]  /*2a80*/  IADD3 R6, R2, 0x134, RZ ;  /* 0x0000013402067810 */ /* 0x000fe20007ffe0ff */
[----:B------:R-:W-:Y:S02]  /*2a90*/  @!P4 IMAD.IADD R128, R128, 0x1, -R4 ;  /* 0x000000018080c824 */ /* 0x000fe400078e0a04 */
[----:B------:R-:W-:Y:S01]  /*2aa0*/  IMAD.MOV R5, RZ, RZ, -R5 ;  /* 0x000000ffff057224 */ /* 0x000fe200078e0a05 */
[----:B------:R-:W-:Y:S01]  /*2ab0*/  IABS R150, R6 ;  /* 0x0000000600967213 */ /* 0x000fe20000000000 */
[----:B------:R-:W-:Y:S01]  /*2ac0*/  IMAD R130, R4, R7, R130 ;  /* 0x0000000704827224 */ /* 0x000fe200078e0282 */
[----:B------:R-:W-:Y:S01]  /*2ad0*/  IADD3 R7, R2, 0x128, RZ ;  /* 0x0000012802077810 */ /* 0x000fe20007ffe0ff */
[----:B------:R-:W-:Y:S01]  /*2ae0*/  @!P1 IMAD.MOV R122, RZ, RZ, -R122 ;  /* 0x000000ffff7a9224 */ /* 0x000fe200078e0a7a */
[C---:B------:R-:W-:Y:S01]  /*2af0*/  ISETP.GT.U32.AND P1, PT, R4.reuse, R128, PT ;  /* 0x000000800400720c */ /* 0x040fe20003f24070 */
[----:B------:R-:W-:Y:S01]  /*2b00*/  IMAD R146, R4, R5, R146 ;  /* 0x0000000504927224 */ /* 0x000fe200078e0292 */
[----:B------:R-:W-:Y:S01]  /*2b10*/  IABS R156, R7 ;  /* 0x00000007009c7213 */ /* 0x000fe20000000000 */
[----:B------:R-:W-:-:S04]  /*2b20*/  IMAD.HI.U32 R5, R3, R148, RZ ;  /* 0x0000009403057227 */ /* 0x000fc800078e00ff */
[----:B------:R-:W-:Y:S01]  /*2b30*/  @!P0 IMAD.MOV R118, RZ, RZ, -R118 ;  /* 0x000000ffff768224 */ /* 0x000fe200078e0a76 */
[C---:B------:R-:W-:Y:S01]  /*2b40*/  ISETP.GT.U32.AND P0, PT, R4.reuse, R124, PT ;  /* 0x0000007c0400720c */ /* 0x040fe20003f04070 */
[----:B------:R-:W-:Y:S01]  /*2b50*/  @!P3 IMAD.MOV R144, RZ, RZ, -R144 ;  /* 0x000000ffff90b224 */ /* 0x000fe200078e0a90 */
[----:B------:R-:W-:Y:S01]  /*2b60*/  ISETP.GT.U32.AND P3, PT, R4, R130, PT ;  /* 0x000000820400720c */ /* 0x000fe20003f64070 */
[----:B------:R-:W-:Y:S02]  /*2b70*/  IMAD.MOV R5, RZ, RZ, -R5 ;  /* 0x000000ffff057224 */ /* 0x000fe400078e0a05 */
[----:B------:R-:W-:Y:S01]  /*2b80*/  @!P6 IMAD.IADD R126, R126, 0x1, -R4 ;  /* 0x000000017e7ee824 */ /* 0x000fe200078e0a04 */
[C---:B------:R-:W-:Y:S01]  /*2b90*/  ISETP.GT.U32.AND P6, PT, R4.reuse, R146, PT ;  /* 0x000000920400720c */ /* 0x040fe20003fc4070 */
[----:B------:R-:W-:Y:S02]  /*2ba0*/  IMAD R148, R4, R5, R148 ;  /* 0x0000000504947224 */ /* 0x000fe400078e0294 */
[----:B------:R-:W-:Y:S01]  /*2bb0*/  @!P1 IMAD.IADD R128, R128, 0x1, -R4 ;  /* 0x0000000180809824 */ /* 0x000fe200078e0a04 */
[C---:B------:R-:W-:Y:S01]  /*2bc0*/  ISETP.GT.U32.AND P4, PT, R4.reuse, R126, PT ;  /* 0x0000007e0400720c */ /* 0x040fe20003f84070 */
[----:B------:R-:W-:Y:S01]  /*2bd0*/  IMAD.HI.U32 R5, R3, R150, RZ ;  /* 0x0000009603057227 */ /* 0x000fe200078e00ff */
[----:B------:R-:W-:-:S03]  /*2be0*/  ISETP.GT.U32.AND P1, PT, R4, R148, PT ;  /* 0x000000940400720c */ /* 0x000fc60003f24070 */
[--C-:B------:R-:W-:Y:S01]  /*2bf0*/  @!P0 IMAD.IADD R124, R124, 0x1, -R4.reuse ;  /* 0x000000017c7c8824 */ /* 0x100fe200078e0a04 */
[----:B------:R-:W-:Y:S01]  /*2c00*/  ISETP.GE.AND P0, PT, R11, RZ, PT ;  /* 0x000000ff0b00720c */ /* 0x000fe20003f06270 */
[--C-:B------:R-:W-:Y:S01]  /*2c10*/  @!P3 IMAD.IADD R130, R130, 0x1, -R4.reuse ;  /* 0x000000018282b824 */ /* 0x100fe200078e0a04 */
[----:B------:R-:W-:Y:S01]  /*2c20*/  IADD3 R11, R2, 0x11c, RZ ;  /* 0x0000011c020b7810 */ /* 0x000fe20007ffe0ff */
[----:B------:R-:W-:Y:S02]  /*2c30*/  IMAD.MOV R5, RZ, RZ, -R5 ;  /* 0x000000ffff057224 */ /* 0x000fe400078e0a05 */
[--C-:B------:R-:W-:Y:S01]  /*2c40*/  @!P6 IMAD.IADD R146, R146, 0x1, -R4.reuse ;  /* 0x000000019292e824 */ /* 0x100fe200078e0a04 */
[----:B------:R-:W-:Y:S01]  /*2c50*/  ISETP.GT.U32.AND P3, PT, R4, R130, PT ;  /* 0x000000820400720c */ /* 0x000fe20003f64070 */
[----:B------:R-:W-:Y:S01]  /*2c60*/  @!P4 IMAD.IADD R126, R126, 0x1, -R4 ;  /* 0x000000017e7ec824 */ /* 0x000fe200078e0a04 */
[----:B------:R-:W-:Y:S01]  /*2c70*/  ISETP.GE.AND P4, PT, R17, RZ, PT ;  /* 0x000000ff1100720c */ /* 0x000fe20003f86270 */
[----:B------:R-:W-:Y:S01]  /*2c80*/  IMAD R150, R4, R5, R150 ;  /* 0x0000000504967224 */ /* 0x000fe200078e0296 */
[----:B------:R-:W-:Y:S01]  /*2c90*/  IADD3 R5, R2, 0x130, RZ ;  /* 0x0000013002057810 */ /* 0x000fe20007ffe0ff */
[----:B------:R-:W-:Y:S01]  /*2ca0*/  @!P1 IMAD.IADD R148, R148, 0x1, -R4 ;  /* 0x0000000194949824 */ /* 0x000fe200078e0a04 */
        /* <DEDUP_REMOVED lines=10> */
[----:B------:R-:W-:-:S02]  /*2d50*/  ISETP.GT.U32.AND P3, PT, R4, R150, PT ;  /* 0x000000960400720c */ /* 0x000fc40003f64070 */
[----:B------:R-:W-:Y:S01]  /*2d60*/  ISETP.GE.AND P5, PT, R15, RZ, PT ;  /* 0x000000ff0f00720c */ /* 0x000fe20003fa6270 */
[----:B------:R-:W-:Y:S01]  /*2d70*/  @!P4 IMAD.MOV R130, RZ, RZ, -R130 ;  /* 0x000000ffff82c224 */ /* 0x000fe200078e0a82 */
[----:B------:R-:W-:Y:S01]  /*2d80*/  ISETP.GE.AND P4, PT, R7, RZ, PT ;  /* 0x000000ff0700720c */ /* 0x000fe20003f86270 */
[----:B------:R-:W-:Y:S01]  /*2d90*/  IMAD.MOV R7, RZ, RZ, -R5 ;  /* 0x000000ffff077224 */ /* 0x000fe200078e0a05 */
[----:B------:R-:W-:Y:S01]  /*2da0*/  IADD3 R9, R2, 0x124, RZ ;  /* 0x0000012402097810 */ /* 0x000fe20007ffe0ff */
[----:B------:R-:W-:Y:S01]  /*2db0*/  @!P0 IMAD.IADD R148, R148, 0x1, -R4 ;  /* 0x0000000194948824 */ /* 0x000fe200078e0a04 */
[----:B------:R-:W-:Y:S01]  /*2dc0*/  IABS R162, R11 ;  /* 0x0000000b00a27213 */ /* 0x000fe20000000000 */
[----:B------:R-:W-:Y:S01]  /*2dd0*/  IMAD R152, R4, R7, R152 ;  /* 0x0000000704987224 */ /* 0x000fe200078e0298 */
[----:B------:R-:W-:Y:S01]  /*2de0*/  ISETP.GE.AND P0, PT, R9, RZ, PT ;  /* 0x000000ff0900720c */ /* 0x000fe20003f06270 */
[----:B------:R-:W-:Y:S01]  /*2df0*/  @!P2 IMAD.MOV R148, RZ, RZ, -R148 ;  /* 0x000000ffff94a224 */ /* 0x000fe200078e0a94 */
[----:B------:R-:W-:Y:S01]  /*2e00*/  IABS R158, R9 ;  /* 0x00000009009e7213 */ /* 0x000fe20000000000 */
[--C-:B------:R-:W-:Y:S01]  /*2e10*/  @!P3 IMAD.IADD R150, R150, 0x1, -R4.reuse ;  /* 0x000000019696b824 */ /* 0x100fe200078e0a04 */
[----:B------:R-:W-:Y:S01]  /*2e20*/  ISETP.GT.U32.AND P2, PT, R4, R152, PT ;  /* 0x000000980400720c */ /* 0x000fe20003f44070 */
[----:B------:R-:W-:Y:S01]  /*2e30*/  @!P6 IMAD.IADD R146, R146, 0x1, -R4 ;  /* 0x000000019292e824 */ /* 0x000fe200078e0a04 */
[----:B------:R-:W-:-:S02]  /*2e40*/  ISETP.GE.AND P6, PT, R6, RZ, PT ;  /* 0x000000ff0600720c */ /* 0x000fc40003fc6270 */
[----:B------:R-:W-:Y:S01]  /*2e50*/  IADD3 R6, R2, 0x12c, RZ ;  /* 0x0000012c02067810 */ /* 0x000fe20007ffe0ff */
[----:B------:R-:W-:Y:S01]  /*2e60*/  @!P5 IMAD.MOV R146, RZ, RZ, -R146 ;  /* 0x000000ffff92d224 */ /* 0x000fe200078e0a92 */
[----:B------:R-:W-:Y:S02]  /*2e70*/  ISETP.GT.U32.AND P3, PT, R4, R150, PT ;  /* 0x000000960400720c */ /* 0x000fe40003f64070 */
[----:B------:R-:W-:Y:S02]  /*2e80*/  ISETP.GE.AND P5, PT, R6, RZ, PT ;  /* 0x000000ff0600720c */ /* 0x000fe40003fa6270 */
[----:B------:R-:W-:Y:S01]  /*2e90*/  IABS R154, R6 ;  /* 0x00000006009a7213 */ /* 0x000fe20000000000 */
[C---:B------:R-:W-:Y:S01]  /*2ea0*/  IMAD.HI.U32 R6, R3.reuse, R156, RZ ;  /* 0x0000009c03067227 */ /* 0x040fe200078e00ff */
[C---:B------:R-:W-:Y:S02]  /*2eb0*/  IADD3 R15, R2.reuse, 0x114, RZ ;  /* 0x00000114020f7810 */ /* 0x040fe40007ffe0ff */
[----:B------:R-:W-:Y:S01]  /*2ec0*/  IADD3 R17, R2, 0x110, RZ ;  /* 0x0000011002117810 */ /* 0x000fe20007ffe0ff */
[----:B------:R-:W-:Y:S01]  /*2ed0*/  IMAD.MOV R9, RZ, RZ, -R6 ;  /* 0x000000ffff097224 */ /* 0x000fe200078e0a06 */
[----:B------:R-:W-:Y:S01]  /*2ee0*/  IABS R166, R15 ;  /* 0x0000000f00a67213 */ /* 0x000fe20000000000 */
[----:B------:R-:W-:Y:S01]  /*2ef0*/  @!P2 IMAD.IADD R152, R152, 0x1, -R4 ;  /* 0x000000019898a824 */ /* 0x000fe200078e0a04 */
[----:B------:R-:W-:Y:S01]  /*2f00*/  IABS R168, R17 ;  /* 0x0000001100a87213 */ /* 0x000fe20000000000 */
[----:B------:R-:W-:-:S03]  /*2f10*/  IMAD.HI.U32 R5, R3, R154, RZ ;  /* 0x0000009a03057227 */ /* 0x000fc600078e00ff */
[----:B------:R-:W-:Y:S01]  /*2f20*/  ISETP.GT.U32.AND P2, PT, R4, R152, PT ;  /* 0x000000980400720c */ /* 0x000fe20003f44070 */
[----:B------:R-:W-:Y:S02]  /*2f30*/  @!P3 IMAD.IADD R150, R150, 0x1, -R4 ;  /* 0x000000019696b824 */ /* 0x000fe400078e0a04 */
[----:B------:R-:W-:Y:S01]  /*2f40*/  IMAD R156, R4, R9, R156 ;  /* 0x00000009049c7224 */ /* 0x000fe200078e029c */
[----:B------:R-:W-:Y:S01]  /*2f50*/  IADD3 R9, R2, 0x120, RZ ;  /* 0x0000012002097810 */ /* 0x000fe20007ffe0ff */
[----:B------:R-:W-:Y:S02]  /*2f60*/  IMAD.MOV R7, RZ, RZ, -R5 ;  /* 0x000000ffff077224 */ /* 0x000fe400078e0a05 */
[----:B------:R-:W-:Y:S01]  /*2f70*/  IMAD.HI.U32 R5, R3, R158, RZ ;  /* 0x0000009e03057227 */ /* 0x000fe200078e00ff */
[----:B------:R-:W-:-:S03]  /*2f80*/  IABS R160, R9 ;  /* 0x0000000900a07213 */ /* 0x000fc60000000000 */
[----:B------:R-:W-:Y:S01]  /*2f90*/  @!P6 IMAD.MOV R150, RZ, RZ, -R150 ;  /* 0x000000ffff96e224 */ /* 0x000fe200078e0a96 */
[C---:B------:R-:W-:Y:S01]  /*2fa0*/  ISETP.GT.U32.AND P6, PT, R4.reuse, R156, PT ;  /* 0x0000009c0400720c */ /* 0x040fe20003fc4070 */
[----:B------:R-:W-:Y:S02]  /*2fb0*/  IMAD.MOV R5, RZ, RZ, -R5 ;  /* 0x000000ffff057224 */ /* 0x000fe400078e0a05 */
[C---:B------:R-:W-:Y:S02]  /*2fc0*/  IMAD R154, R4.reuse, R7, R154 ;  /* 0x00000007049a7224 */ /* 0x040fe400078e029a */
[----:B------:R-:W-:Y:S02]  /*2fd0*/  IMAD R158, R4, R5, R158 ;  /* 0x00000005049e7224 */ /* 0x000fe400078e029e */
[----:B------:R-:W-:Y:S01]  /*2fe0*/  @!P2 IMAD.IADD R152, R152, 0x1, -R4 ;  /* 0x000000019898a824 */ /* 0x000fe200078e0a04 */
[C---:B------:R-:W-:Y:S01]  /*2ff0*/  ISETP.GT.U32.AND P3, PT, R4.reuse, R154, PT ;  /* 0x0000009a0400720c */ /* 0x040fe20003f64070 */
[----:B------:R-:W-:Y:S01]  /*3000*/  IMAD.HI.U32 R6, R3, R162, RZ ;  /* 0x000000a203067227 */ /* 0x000fe200078e00ff */
[----:B------:R-:W-:-:S03]  /*3010*/  ISETP.GT.U32.AND P2, PT, R4, R158, PT ;  /* 0x0000009e0400720c */ /* 0x000fc60003f44070 */
[----:B------:R-:W-:Y:S02]  /*3020*/  @!P6 IMAD.IADD R156, R156, 0x1, -R4 ;  /* 0x000000019c9ce824 */ /* 0x000fe400078e0a04 */
[----:B------:R-:W-:-:S03]  /*3030*/  IMAD.HI.U32 R5, R3, R160, RZ ;  /* 0x000000a003057227 */ /* 0x000fc600078e00ff */
[----:B------:R-:W-:Y:S01]  /*3040*/  ISETP.GT.U32.AND P6, PT, R4, R156, PT ;  /* 0x0000009c0400720c */ /* 0x000fe20003fc4070 */
[----:B------:R-:W-:Y:S02]  /*3050*/  IMAD.MOV R7, RZ, RZ, -R6 ;  /* 0x000000ffff077224 */ /* 0x000fe400078e0a06 */
[----:B------:R-:W-:Y:S02]  /*3060*/  IMAD.MOV R5, RZ, RZ, -R5 ;  /* 0x000000ffff057224 */ /* 0x000fe400078e0a05 */
[--C-:B------:R-:W-:Y:S02]  /*3070*/  @!P2 IMAD.IADD R158, R158, 0x1, -R4.reuse ;  /* 0x000000019e9ea824 */ /* 0x100fe400078e0a04 */
[----:B------:R-:W-:Y:S02]  /*3080*/  @!P3 IMAD.IADD R154, R154, 0x1, -R4 ;  /* 0x000000019a9ab824 */ /* 0x000fe400078e0a04 */
[C---:B------:R-:W-:Y:S01]  /*3090*/  IMAD R162, R4.reuse, R7, R162 ;  /* 0x0000000704a27224 */ /* 0x040fe200078e02a2 */
[C---:B------:R-:W-:Y:S01]  /*30a0*/  ISETP.GT.U32.AND P2, PT, R4.reuse, R158, PT ;  /* 0x0000009e0400720c */ /* 0x040fe20003f44070 */
[C---:B------:R-:W-:Y:S01]  /*30b0*/  IMAD R160, R4.reuse, R5, R160 ;  /* 0x0000000504a07224 */ /* 0x040fe200078e02a0 */
[----:B------:R-:W-:Y:S01]  /*30c0*/  ISETP.GT.U32.AND P3, PT, R4, R154, PT ;  /* 0x0000009a0400720c */ /* 0x000fe20003f64070 */
[----:B------:R-:W-:-:S04]  /*30d0*/  IMAD.HI.U32 R5, R3, R164, RZ ;  /* 0x000000a403057227 */ /* 0x000fc800078e00ff */
[----:B------:R-:W-:Y:S01]  /*30e0*/  @!P6 IMAD.IADD R156, R156, 0x1, -R4 ;  /* 0x000000019c9ce824 */ /* 0x000fe200078e0a04 */
[----:B------:R-:W-:Y:S01]  /*30f0*/  ISETP.GT.U32.AND P6, PT, R4, R162, PT ;  /* 0x000000a20400720c */ /* 0x000fe20003fc4070 */
[----:B------:R-:W-:-:S04]  /*3100*/  IMAD.HI.U32 R6, R3, R166, RZ ;  /* 0x000000a603067227 */ /* 0x000fc800078e00ff */
[----:B------:R-:W-:Y:S02]  /*3110*/  IMAD.MOV R5, RZ, RZ, -R5 ;  /* 0x000000ffff057224 */ /* 0x000fe400078e0a05 */
[----:B------:R-:W-:Y:S01]  /*3120*/  IMAD.MOV R7, RZ, RZ, -R6 ;  /* 0x000000ffff077224 */ /* 0x000fe200078e0a06 */
[----:B------:R-:W-:Y:S01]  /*3130*/  IADD3 R6, R2, 0x10c, RZ ;  /* 0x0000010c02067810 */ /* 0x000fe20007ffe0ff */
[C---:B------:R-:W-:Y:S02]  /*3140*/  IMAD R164, R4.reuse, R5, R164 ;  /* 0x0000000504a47224 */ /* 0x040fe400078e02a4 */
[----:B------:R-:W-:Y:S01]  /*3150*/  IMAD R166, R4, R7, R166 ;  /* 0x0000000704a67224 */ /* 0x000fe200078e02a6 */
[----:B------:R-:W-:Y:S01]  /*3160*/  IABS R170, R6 ;  /* 0x0000000600aa7213 */ /* 0x000fe20000000000 */
[--C-:B------:R-:W-:Y:S01]  /*3170*/  @!P2 IMAD.IADD R158, R158, 0x1, -R4.reuse ;  /* 0x000000019e9ea824 */ /* 0x100fe200078e0a04 */
[----:B------:R-:W-:Y:S01]  /*3180*/  ISETP.GT.U32.AND P2, PT, R4, R164, PT ;  /* 0x000000a40400720c */ /* 0x000fe20003f44070 */
[--C-:B------:R-:W-:Y:S01]  /*3190*/  @!P3 IMAD.IADD R154, R154, 0x1, -R4.reuse ;  /* 0x000000019a9ab824 */ /* 0x100fe200078e0a04 */
[----:B------:R-:W-:Y:S01]  /*31a0*/  ISETP.GT.U32.AND P3, PT, R4, R160, PT ;  /* 0x000000a00400720c */ /* 0x000fe20003f64070 */
[----:B------:R-:W-:-:S02]  /*31b0*/  @!P6 IMAD.IADD R162, R162, 0x1, -R4 ;  /* 0x00000001a2a2e824 */ /* 0x000fc400078e0a04 */
[----:B------:R-:W-:Y:S01]  /*31c0*/  @!P0 IMAD.MOV R158, RZ, RZ, -R158 ;  /* 0x000000ffff9e8224 */ /* 0x000fe200078e0a9e */
[C---:B------:R-:W-:Y:S01]  /*31d0*/  ISETP.GT.U32.AND P0, PT, R4.reuse, R166, PT ;  /* 0x000000a60400720c */ /* 0x040fe20003f04070 */
[----:B------:R-:W-:Y:S01]  /*31e0*/  @!P5 IMAD.MOV R154, RZ, RZ, -R154 ;  /* 0x000000ffff9ad224 */ /* 0x000fe200078e0a9a */
[----:B------:R-:W-:Y:S01]  /*31f0*/  ISETP.GT.U32.AND P5, PT, R4, R162, PT ;  /* 0x000000a20400720c */ /* 0x000fe20003fa4070 */
[----:B------:R-:W-:-:S04]  /*3200*/  IMAD.HI.U32 R5, R3, R168, RZ ;  /* 0x000000a803057227 */ /* 0x000fc800078e00ff */
[----:B------:R-:W-:Y:S02]  /*3210*/  IMAD.MOV R5, RZ, RZ, -R5 ;  /* 0x000000ffff057224 */ /* 0x000fe400078e0a05 */
[--C-:B------:R-:W-:Y:S01]  /*3220*/  @!P2 IMAD.IADD R164, R164, 0x1, -R4.reuse ;  /* 0x00000001a4a4a824 */ /* 0x100fe200078e0a04 */
[----:B------:R-:W-:Y:S01]  /*3230*/  ISETP.GE.AND P2, PT, R17, RZ, PT ;  /* 0x000000ff1100720c */ /* 0x000fe20003f46270 */
[----:B------:R-:W-:Y:S01]  /*3240*/  @!P3 IMAD.IADD R160, R160, 0x1, -R4 ;  /* 0x00000001a0a0b824 */ /* 0x000fe200078e0a04 */
[----:B------:R-:W-:Y:S01]  /*3250*/  ISETP.GE.AND P3, PT, R11, RZ, PT ;  /* 0x000000ff0b00720c */ /* 0x000fe20003f66270 */
[----:B------:R-:W-:Y:S01]  /*3260*/  IMAD R168, R4, R5, R168 ;  /* 0x0000000504a87224 */ /* 0x000fe200078e02a8 */
[----:B------:R-:W-:Y:S01]  /*3270*/  IADD3 R11, R2, 0x104, RZ ;  /* 0x00000104020b7810 */ /* 0x000fe20007ffe0ff */
[----:B------:R-:W-:Y:S01]  /*3280*/  @!P0 IMAD.IADD R166, R166, 0x1, -R4 ;  /* 0x00000001a6a68824 */ /* 0x000fe200078e0a04 */
[C---:B------:R-:W-:Y:S01]  /*3290*/  ISETP.GT.U32.AND P0, PT, R4.reuse, R164, PT ;  /* 0x000000a40400720c */ /* 0x040fe20003f04070 */
[----:B------:R-:W-:Y:S01]  /*32a0*/  IMAD.HI.U32 R5, R3, R170, RZ ;  /* 0x000000aa03057227 */ /* 0x000fe200078e00ff */
[----:B------:R-:W-:-:S02]  /*32b0*/  ISETP.GT.U32.AND P6, PT, R4, R160, PT ;  /* 0x000000a00400720c */ /* 0x000fc40003fc4070 */
[----:B------:R-:W-:Y:S01]  /*32c0*/  IABS R186, R11 ;  /* 0x0000000b00ba7213 */ /* 0x000fe20000000000 */
[----:B------:R-:W-:Y:S01]  /*32d0*/  @!P5 IMAD.IADD R162, R162, 0x1, -R4 ;  /* 0x00000001a2a2d824 */ /* 0x000fe200078e0a04 */
[----:B------:R-:W-:Y:S01]  /*32e0*/  ISETP.GT.U32.AND P5, PT, R4, R168, PT ;  /* 0x000000a80400720c */ /* 0x000fe20003fa4070 */
[----:B------:R-:W-:Y:S01]  /*32f0*/  IMAD.MOV R7, RZ, RZ, -R5 ;  /* 0x000000ffff077224 */ /* 0x000fe200078e0a05 */
[----:B------:R-:W-:Y:S01]  /*3300*/  IADD3 R17, R2, 0xdc, RZ ;  /* 0x000000dc02117810 */ /* 0x000fe20007ffe0ff */
[----:B------:R-:W-:Y:S01]  /*3310*/  @!P1 IMAD.MOV R152, RZ, RZ, -R152 ;  /* 0x000000ffff989224 */ /* 0x000fe200078e0a98 */
[----:B------:R-:W-:Y:S01]  /*3320*/  ISETP.GE.AND P1, PT, R9, RZ, PT ;  /* 0x000000ff0900720c */ /* 0x000fe20003f26270 */
[----:B------:R-:W-:Y:S01]  /*3330*/  IMAD R170, R4, R7, R170 ;  /* 0x0000000704aa7224 */ /* 0x000fe200078e02aa */
[----:B------:R-:W-:Y:S01]  /*3340*/  IADD3 R9, R2, 0x108, RZ ;  /* 0x0000010802097810 */ /* 0x000fe20007ffe0ff */
[--C-:B------:R-:W-:Y:S01]  /*3350*/  @!P0 IMAD.IADD R164, R164, 0x1, -R4.reuse ;  /* 0x00000001a4a48824 */ /* 0x100fe200078e0a04 */
[----:B------:R-:W-:Y:S01]  /*3360*/  IABS R206, R17 ;  /* 0x0000001100ce7213 */ /* 0x000fe20000000000 */
[----:B------:R-:W-:Y:S01]  /*3370*/  @!P6 IMAD.IADD R160, R160, 0x1, -R4 ;  /* 0x00000001a0a0e824 */ /* 0x000fe200078e0a04 */
[----:B------:R-:W-:Y:S01]  /*3380*/  IABS R172, R9 ;  /* 0x0000000900ac7213 */ /* 0x000fe20000000000 */
[----:B------:R-:W-:Y:S01]  /*3390*/  @!P3 IMAD.MOV R162, RZ, RZ, -R162 ;  /* 0x000000ffffa2b224 */ /* 0x000fe200078e0aa2 */
[----:B------:R-:W-:Y:S01]  /*33a0*/  ISETP.GT.U32.AND P0, PT, R4, R170, PT ;  /* 0x000000aa0400720c */ /* 0x000fe20003f04070 */
[----:B------:R-:W-:Y:S01]  /*33b0*/  @!P5 IMAD.IADD R168, R168, 0x1, -R4 ;  /* 0x00000001a8a8d824 */ /* 0x000fe200078e0a04 */
[----:B------:R-:W-:Y:S01]  /*33c0*/  ISETP.GE.AND P6, PT, R15, RZ, PT ;  /* 0x000000ff0f00720c */ /* 0x000fe20003fc6270 */
[----:B------:R-:W-:Y:S01]  /*33d0*/  IMAD.HI.U32 R5, R3, R172, RZ ;  /* 0x000000ac03057227 */ /* 0x000fe200078e00ff */
[----:B------:R-:W-:-:S02]  /*33e0*/  IADD3 R15, R2, 0xfc, RZ ;  /* 0x000000fc020f7810 */ /* 0x000fc40007ffe0ff */
[C---:B------:R-:W-:Y:S01]  /*33f0*/  ISETP.GT.U32.AND P5, PT, R4.reuse, R168, PT ;  /* 0x000000a80400720c */ /* 0x040fe20003fa4070 */
[----:B------:R-:W-:Y:S01]  /*3400*/  @!P1 IMAD.MOV R160, RZ, RZ, -R160 ;  /* 0x000000ffffa09224 */ /* 0x000fe200078e0aa0 */
        /* <DEDUP_REMOVED lines=8> */
[----:B------:R-:W-:Y:S01]  /*3490*/  ISETP.GE.AND P0, PT, R9, RZ, PT ;  /* 0x000000ff0900720c */ /* 0x000fe20003f06270 */
[----:B------:R-:W-:Y:S01]  /*34a0*/  IMAD.HI.U32 R5, R3, R186, RZ ;  /* 0x000000ba03057227 */ /* 0x000fe200078e00ff */
[----:B------:R-:W-:-:S02]  /*34b0*/  IABS R188, R13 ;  /* 0x0000000d00bc7213 */ /* 0x000fc40000000000 */
[----:B------:R-:W-:Y:S01]  /*34c0*/  ISETP.GT.U32.AND P3, PT, R4, R170, PT ;  /* 0x000000aa0400720c */ /* 0x000fe20003f64070 */
[----:B------:R-:W-:Y:S01]  /*34d0*/  IMAD.MOV R5, RZ, RZ, -R5 ;  /* 0x000000ffff057224 */ /* 0x000fe200078e0a05 */
[----:B------:R-:W-:Y:S01]  /*34e0*/  IADD3 R9, R2, 0xf8, RZ ;  /* 0x000000f802097810 */ /* 0x000fe20007ffe0ff */
[--C-:B------:R-:W-:Y:S01]  /*34f0*/  @!P1 IMAD.IADD R166, R166, 0x1, -R4.reuse ;  /* 0x00000001a6a69824 */ /* 0x100fe200078e0a04 */
[----:B------:R-:W-:Y:S01]  /*3500*/  ISETP.GE.AND P1, PT, R6, RZ, PT ;  /* 0x000000ff0600720c */ /* 0x000fe20003f26270 */
[----:B------:R-:W-:Y:S01]  /*3510*/  @!P5 IMAD.IADD R168, R168, 0x1, -R4 ;  /* 0x00000001a8a8d824 */ /* 0x000fe200078e0a04 */
[C---:B------:R-:W-:Y:S01]  /*3520*/  ISETP.GT.U32.AND P5, PT, R4.reuse, R172, PT ;  /* 0x000000ac0400720c */ /* 0x040fe20003fa4070 */
[----:B------:R-:W-:Y:S01]  /*3530*/  IMAD R186, R4, R5, R186 ;  /* 0x0000000504ba7224 */ /* 0x000fe200078e02ba */
[----:B------:R-:W-:Y:S01]  /*3540*/  IABS R192, R9 ;  /* 0x0000000900c07213 */ /* 0x000fe20000000000 */
[----:B------:R-:W-:-:S04]  /*3550*/  IMAD.HI.U32 R5, R3, R190, RZ ;  /* 0x000000be03057227 */ /* 0x000fc800078e00ff */
[----:B------:R-:W-:Y:S02]  /*3560*/  IMAD.MOV R5, RZ, RZ, -R5 ;  /* 0x000000ffff057224 */ /* 0x000fe400078e0a05 */
[----:B------:R-:W-:Y:S01]  /*3570*/  @!P3 IMAD.IADD R170, R170, 0x1, -R4 ;  /* 0x00000001aaaab824 */ /* 0x000fe200078e0a04 */
[----:B------:R-:W-:Y:S01]  /*3580*/  ISETP.GE.AND P3, PT, R13, RZ, PT ;  /* 0x000000ff0d00720c */ /* 0x000fe20003f66270 */
[----:B------:R-:W-:Y:S01]  /*3590*/  IMAD R190, R4, R5, R190 ;  /* 0x0000000504be7224 */ /* 0x000fe200078e02be */
[----:B------:R-:W-:Y:S01]  /*35a0*/  IADD3 R13, R2, 0xe4, RZ ;  /* 0x000000e4020d7810 */ /* 0x000fe20007ffe0ff */
[----:B------:R-:W-:Y:S01]  /*35b0*/  @!P5 IMAD.IADD R172, R172, 0x1, -R4 ;  /* 0x00000001acacd824 */ /* 0x000fe200078e0a04 */
[C---:B------:R-:W-:Y:S01]  /*35c0*/  ISETP.GT.U32.AND P5, PT, R4.reuse, R186, PT ;  /* 0x000000ba0400720c */ /* 0x040fe20003fa4070 */
[----:B------:R-:W-:Y:S01]  /*35d0*/  @!P1 IMAD.MOV R170, RZ, RZ, -R170 ;  /* 0x000000ffffaa9224 */ /* 0x000fe200078e0aaa */
[----:B------:R-:W-:Y:S01]  /*35e0*/  ISETP.GT.U32.AND P1, PT, R4, R190, PT ;  /* 0x000000be0400720c */ /* 0x000fe20003f24070 */
[----:B------:R-:W-:Y:S01]  /*35f0*/  IMAD.HI.U32 R6, R3, R188, RZ ;  /* 0x000000bc03067227 */ /* 0x000fe200078e00ff */
[----:B------:R-:W-:-:S03]  /*3600*/  IABS R202, R13 ;  /* 0x0000000d00ca7213 */ /* 0x000fc60000000000 */
[----:B------:R-:W-:Y:S02]  /*3610*/  IMAD.MOV R7, RZ, RZ, -R6 ;  /* 0x000000ffff077224 */ /* 0x000fe400078e0a06 */
[----:B------:R-:W-:-:S04]  /*3620*/  IMAD.HI.U32 R6, R3, R192, RZ ;  /* 0x000000c003067227 */ /* 0x000fc800078e00ff */
[C---:B------:R-:W-:Y:S02]  /*3630*/  IMAD R188, R4.reuse, R7, R188 ;  /* 0x0000000704bc7224 */ /* 0x040fe400078e02bc */
[----:B------:R-:W-:Y:S01]  /*3640*/  @!P4 IMAD.MOV R164, RZ, RZ, -R164 ;  /* 0x000000ffffa4c224 */ /* 0x000fe200078e0aa4 */
[----:B------:R-:W-:Y:S01]  /*3650*/  ISETP.GT.U32.AND P4, PT, R4, R172, PT ;  /* 0x000000ac0400720c */ /* 0x000fe20003f84070 */
[----:B------:R-:W-:Y:S01]  /*3660*/  IMAD.MOV R7, RZ, RZ, -R6 ;  /* 0x000000ffff077224 */ /* 0x000fe200078e0a06 */
[----:B------:R-:W-:Y:S01]  /*3670*/  IADD3 R6, R2, 0xf4, RZ ;  /* 0x000000f402067810 */ /* 0x000fe20007ffe0ff */
[----:B------:R-:W-:Y:S01]  /*3680*/  @!P6 IMAD.MOV R166, RZ, RZ, -R166 ;  /* 0x000000ffffa6e224 */ /* 0x000fe200078e0aa6 */
[----:B------:R-:W-:Y:S01]  /*3690*/  ISETP.GT.U32.AND P6, PT, R4, R188, PT ;  /* 0x000000bc0400720c */ /* 0x000fe20003fc4070 */
[--C-:B------:R-:W-:Y:S01]  /*36a0*/  @!P5 IMAD.IADD R186, R186, 0x1, -R4.reuse ;  /* 0x00000001babad824 */ /* 0x100fe200078e0a04 */
[----:B------:R-:W-:Y:S01]  /*36b0*/  IABS R194, R6 ;  /* 0x0000000600c27213 */ /* 0x000fe20000000000 */
[----:B------:R-:W-:-:S02]  /*36c0*/  @!P1 IMAD.IADD R190, R190, 0x1, -R4 ;  /* 0x00000001bebe9824 */ /* 0x000fc400078e0a04 */
[C---:B------:R-:W-:Y:S01]  /*36d0*/  IMAD R192, R4.reuse, R7, R192 ;  /* 0x0000000704c07224 */ /* 0x040fe200078e02c0 */
[C---:B------:R-:W-:Y:S01]  /*36e0*/  ISETP.GT.U32.AND P5, PT, R4.reuse, R186, PT ;  /* 0x000000ba0400720c */ /* 0x040fe20003fa4070 */
[----:B------:R-:W-:Y:S01]  /*36f0*/  IMAD.HI.U32 R5, R3, R194, RZ ;  /* 0x000000c203057227 */ /* 0x000fe200078e00ff */
[----:B------:R-:W-:-:S03]  /*3700*/  ISETP.GT.U32.AND P1, PT, R4, R190, PT ;  /* 0x000000be0400720c */ /* 0x000fc60003f24070 */
[----:B------:R-:W-:Y:S01]  /*3710*/  @!P4 IMAD.IADD R172, R172, 0x1, -R4 ;  /* 0x00000001acacc824 */ /* 0x000fe200078e0a04 */
[----:B------:R-:W-:Y:S01]  /*3720*/  ISETP.GE.AND P4, PT, R15, RZ, PT ;  /* 0x000000ff0f00720c */ /* 0x000fe20003f86270 */
[----:B------:R-:W-:Y:S01]  /*3730*/  IMAD.MOV R5, RZ, RZ, -R5 ;  /* 0x000000ffff057224 */ /* 0x000fe200078e0a05 */
[----:B------:R-:W-:Y:S01]  /*3740*/  IADD3 R15, R2, 0xe0, RZ ;  /* 0x000000e0020f7810 */ /* 0x000fe20007ffe0ff */
[----:B------:R-:W-:Y:S01]  /*3750*/  @!P0 IMAD.MOV R172, RZ, RZ, -R172 ;  /* 0x000000ffffac8224 */ /* 0x000fe200078e0aac */
[----:B------:R-:W-:Y:S01]  /*3760*/  ISETP.GT.U32.AND P0, PT, R4, R192, PT ;  /* 0x000000c00400720c */ /* 0x000fe20003f04070 */
[----:B------:R-:W-:Y:S01]  /*3770*/  @!P6 IMAD.IADD R188, R188, 0x1, -R4 ;  /* 0x00000001bcbce824 */ /* 0x000fe200078e0a04 */
[----:B------:R-:W-:Y:S01]  /*3780*/  IABS R204, R15 ;  /* 0x0000000f00cc7213 */ /* 0x000fe20000000000 */
[----:B------:R-:W-:Y:S02]  /*3790*/  IMAD R194, R4, R5, R194 ;  /* 0x0000000504c27224 */ /* 0x000fe400078e02c2 */
[--C-:B------:R-:W-:Y:S01]  /*37a0*/  @!P5 IMAD.IADD R186, R186, 0x1, -R4.reuse ;  /* 0x00000001babad824 */ /* 0x100fe200078e0a04 */
[----:B------:R-:W-:Y:S01]  /*37b0*/  ISETP.GT.U32.AND P6, PT, R4, R188, PT ;  /* 0x000000bc0400720c */ /* 0x000fe20003fc4070 */
[----:B------:R-:W-:Y:S01]  /*37c0*/  @!P1 IMAD.IADD R190, R190, 0x1, -R4 ;  /* 0x00000001bebe9824 */ /* 0x000fe200078e0a04 */
[----:B------:R-:W-:Y:S01]  /*37d0*/  ISETP.GE.AND P5, PT, R9, RZ, PT ;  /* 0x000000ff0900720c */ /* 0x000fe20003fa6270 */
[----:B------:R-:W-:Y:S01]  /*37e0*/  @!P2 IMAD.MOV R168, RZ, RZ, -R168 ;  /* 0x000000ffffa8a224 */ /* 0x000fe200078e0aa8 */
[----:B------:R-:W-:Y:S01]  /*37f0*/  ISETP.GT.U32.AND P1, PT, R4, R194, PT ;  /* 0x000000c20400720c */ /* 0x000fe20003f24070 */
[----:B------:R-:W-:Y:S01]  /*3800*/  @!P4 IMAD.MOV R190, RZ, RZ, -R190 ;  /* 0x000000ffffbec224 */ /* 0x000fe200078e0abe */
[----:B------:R-:W-:Y:S01]  /*3810*/  IADD3 R9, R2, 0xec, RZ ;  /* 0x000000ec02097810 */ /* 0x000fe20007ffe0ff */
[----:B------:R-:W-:Y:S01]  /*3820*/  @!P0 IMAD.IADD R192, R192, 0x1, -R4 ;  /* 0x00000001c0c08824 */ /* 0x000fe200078e0a04 */
[----:B------:R-:W-:-:S02]  /*3830*/  ISETP.GE.AND P2, PT, R11, RZ, PT ;  /* 0x000000ff0b00720c */ /* 0x000fc40003f46270 */
[----:B------:R-:W-:Y:S02]  /*3840*/  IADD3 R11, R2, 0xf0, RZ ;  /* 0x000000f0020b7810 */ /* 0x000fe40007ffe0ff */
[----:B------:R-:W-:Y:S01]  /*3850*/  IABS R198, R9 ;  /* 0x0000000900c67213 */ /* 0x000fe20000000000 */
[--C-:B------:R-:W-:Y:S01]  /*3860*/  @!P6 IMAD.IADD R188, R188, 0x1, -R4.reuse ;  /* 0x00000001bcbce824 */ /* 0x100fe200078e0a04 */
[----:B------:R-:W-:Y:S02]  /*3870*/  IABS R196, R11 ;  /* 0x0000000b00c47213 */ /* 0x000fe40000000000 */
[----:B------:R-:W-:Y:S01]  /*3880*/  ISETP.GE.AND P0, PT, R11, RZ, PT ;  /* 0x000000ff0b00720c */ /* 0x000fe20003f06270 */
[----:B------:R-:W-:Y:S01]  /*3890*/  IMAD.HI.U32 R5, R3, R198, RZ ;  /* 0x000000c603057227 */ /* 0x000fe200078e00ff */
[----:B------:R-:W-:Y:S02]  /*38a0*/  IADD3 R11, R2, 0xe8, RZ ;  /* 0x000000e8020b7810 */ /* 0x000fe40007ffe0ff */
[----:B------:R-:W-:Y:S01]  /*38b0*/  ISETP.GE.AND P6, PT, R6, RZ, PT ;  /* 0x000000ff0600720c */ /* 0x000fe20003fc6270 */
[----:B------:R-:W-:Y:S01]  /*38c0*/  @!P1 IMAD.IADD R194, R194, 0x1, -R4 ;  /* 0x00000001c2c29824 */ /* 0x000fe200078e0a04 */
[----:B------:R-:W-:Y:S01]  /*38d0*/  IABS R200, R11 ;  /* 0x0000000b00c87213 */ /* 0x000fe20000000000 */
[----:B------:R-:W-:-:S02]  /*38e0*/  IMAD.MOV R5, RZ, RZ, -R5 ;  /* 0x000000ffff057224 */ /* 0x000fc400078e0a05 */
[----:B------:R-:W-:Y:S01]  /*38f0*/  @!P3 IMAD.MOV R188, RZ, RZ, -R188 ;  /* 0x000000ffffbcb224 */ /* 0x000fe200078e0abc */
[----:B------:R-:W-:Y:S01]  /*3900*/  ISETP.GT.U32.AND P3, PT, R4, R194, PT ;  /* 0x000000c20400720c */ /* 0x000fe20003f64070 */
[----:B------:R-:W-:-:S04]  /*3910*/  IMAD.HI.U32 R6, R3, R196, RZ ;  /* 0x000000c403067227 */ /* 0x000fc800078e00ff */
[----:B------:R-:W-:Y:S01]  /*3920*/  @!P2 IMAD.MOV R186, RZ, RZ, -R186 ;  /* 0x000000ffffbaa224 */ /* 0x000fe200078e0aba */
[C---:B------:R-:W-:Y:S01]  /*3930*/  ISETP.GT.U32.AND P2, PT, R4.reuse, R192, PT ;  /* 0x000000c00400720c */ /* 0x040fe20003f44070 */
[----:B------:R-:W-:Y:S02]  /*3940*/  IMAD R198, R4, R5, R198 ;  /* 0x0000000504c67224 */ /* 0x000fe400078e02c6 */
[----:B------:R-:W-:-:S03]  /*3950*/  IMAD.HI.U32 R5, R3, R200, RZ ;  /* 0x000000c803057227 */ /* 0x000fc600078e00ff */
[----:B------:R-:W-:Y:S01]  /*3960*/  ISETP.GT.U32.AND P1, PT, R4, R198, PT ;  /* 0x000000c60400720c */ /* 0x000fe20003f24070 */
[----:B------:R-:W-:Y:S02]  /*3970*/  IMAD.MOV R7, RZ, RZ, -R6 ;  /* 0x000000ffff077224 */ /* 0x000fe400078e0a06 */
[----:B------:R-:W-:-:S04]  /*3980*/  IMAD.HI.U32 R6, R3, R202, RZ ;  /* 0x000000ca03067227 */ /* 0x000fc800078e00ff */
[----:B------:R-:W-:Y:S02]  /*3990*/  IMAD.MOV R5, RZ, RZ, -R5 ;  /* 0x000000ffff057224 */ /* 0x000fe400078e0a05 */
[C---:B------:R-:W-:Y:S02]  /*39a0*/  IMAD R196, R4.reuse, R7, R196 ;  /* 0x0000000704c47224 */ /* 0x040fe400078e02c4 */
[----:B------:R-:W-:Y:S02]  /*39b0*/  IMAD.MOV R7, RZ, RZ, -R6 ;  /* 0x000000ffff077224 */ /* 0x000fe400078e0a06 */
[C---:B------:R-:W-:Y:S02]  /*39c0*/  IMAD R200, R4.reuse, R5, R200 ;  /* 0x0000000504c87224 */ /* 0x040fe400078e02c8 */
[----:B------:R-:W-:Y:S02]  /*39d0*/  IMAD R202, R4, R7, R202 ;  /* 0x0000000704ca7224 */ /* 0x000fe400078e02ca */
[--C-:B------:R-:W-:Y:S01]  /*39e0*/  @!P3 IMAD.IADD R194, R194, 0x1, -R4.reuse ;  /* 0x00000001c2c2b824 */ /* 0x100fe200078e0a04 */
[----:B------:R-:W-:Y:S01]  /*39f0*/  ISETP.GT.U32.AND P3, PT, R4, R200, PT ;  /* 0x000000c80400720c */ /* 0x000fe20003f64070 */
[----:B------:R-:W-:Y:S01]  /*3a00*/  @!P2 IMAD.IADD R192, R192, 0x1, -R4 ;  /* 0x00000001c0c0a824 */ /* 0x000fe200078e0a04 */
[----:B------:R-:W-:Y:S01]  /*3a10*/  ISETP.GT.U32.AND P2, PT, R4, R196, PT ;  /* 0x000000c40400720c */ /* 0x000fe20003f44070 */
[----:B------:R-:W-:-:S04]  /*3a20*/  IMAD.HI.U32 R5, R3, R204, RZ ;  /* 0x000000cc03057227 */ /* 0x000fc800078e00ff */
[----:B------:R-:W-:Y:S01]  /*3a30*/  @!P6 IMAD.MOV R194, RZ, RZ, -R194 ;  /* 0x000000ffffc2e224 */ /* 0x000fe200078e0ac2 */
[----:B------:R-:W-:Y:S01]  /*3a40*/  ISETP.GT.U32.AND P6, PT, R4, R202, PT ;  /* 0x000000ca0400720c */ /* 0x000fe20003fc4070 */
[----:B------:R-:W-:Y:S02]  /*3a50*/  IMAD.MOV R5, RZ, RZ, -R5 ;  /* 0x000000ffff057224 */ /* 0x000fe400078e0a05 */
[----:B------:R-:W-:Y:S02]  /*3a60*/  @!P1 IMAD.IADD R198, R198, 0x1, -R4 ;  /* 0x00000001c6c69824 */ /* 0x000fe400078e0a04 */
[----:B------:R-:W-:Y:S02]  /*3a70*/  IMAD R204, R4, R5, R204 ;  /* 0x0000000504cc7224 */ /* 0x000fe400078e02cc */
[--C-:B------:R-:W-:Y:S01]  /*3a80*/  @!P3 IMAD.IADD R200, R200, 0x1, -R4.reuse ;  /* 0x00000001c8c8b824 */ /* 0x100fe200078e0a04 */
[----:B------:R-:W-:Y:S01]  /*3a90*/  ISETP.GT.U32.AND P1, PT, R4, R198, PT ;  /* 0x000000c60400720c */ /* 0x000fe20003f24070 */
[----:B------:R-:W-:Y:S01]  /*3aa0*/  @!P2 IMAD.IADD R196, R196, 0x1, -R4 ;  /* 0x00000001c4c4a824 */ /* 0x000fe200078e0a04 */
[----:B------:R-:W-:Y:S01]  /*3ab0*/  ISETP.GT.U32.AND P3, PT, R4, R204, PT ;  /* 0x000000cc0400720c */ /* 0x000fe20003f64070 */
[----:B------:R-:W-:Y:S01]  /*3ac0*/  IMAD.HI.U32 R6, R3, R206, RZ ;  /* 0x000000ce03067227 */ /* 0x000fe200078e00ff */
[----:B------:R-:W-:-:S02]  /*3ad0*/  ISETP.GE.AND P2, PT, R9, RZ, PT ;  /* 0x000000ff0900720c */ /* 0x000fc40003f46270 */
[----:B------:R-:W-:Y:S01]  /*3ae0*/  ISETP.GT.U32.AND P4, PT, R4, R196, PT ;  /* 0x000000c40400720c */ /* 0x000fe20003f84070 */
[----:B------:R-:W-:Y:S01]  /*3af0*/  @!P6 IMAD.IADD R202, R202, 0x1, -R4 ;  /* 0x00000001cacae824 */ /* 0x000fe200078e0a04 */
[----:B------:R-:W-:Y:S01]  /*3b00*/  ISETP.GT.U32.AND P6, PT, R4, R200, PT ;  /* 0x000000c80400720c */ /* 0x000fe20003fc4070 */
[----:B------:R-:W-:Y:S01]  /*3b10*/  @!P5 IMAD.MOV R192, RZ, RZ, -R192 ;  /* 0x000000ffffc0d224 */ /* 0x000fe200078e0ac0 */
[----:B------:R-:W-:Y:S01]  /*3b20*/  ISETP.GE.AND P5, PT, R11, RZ, PT ;  /* 0x000000ff0b00720c */ /* 0x000fe20003fa6270 */
[----:B------:R-:W-:Y:S01]  /*3b30*/  IMAD.MOV R7, RZ, RZ, -R6 ;  /* 0x000000ffff077224 */ /* 0x000fe200078e0a06 */
[----:B------:R-:W-:Y:S01]  /*3b40*/  IADD3 R11, R2, 0xd8, RZ ;  /* 0x000000d8020b7810 */ /* 0x000fe20007ffe0ff */
[----:B------:R-:W-:Y:S01]  /*3b50*/  @!P1 IMAD.IADD R198, R198, 0x1, -R4 ;  /* 0x00000001c6c69824 */ /* 0x000fe200078e0a04 */
[----:B------:R-:W-:Y:S01]  /*3b60*/  ISETP.GE.AND P1, PT, R15, RZ, PT ;  /* 0x000000ff0f00720c */ /* 0x000fe20003f26270 */
[----:B------:R-:W-:Y:S01]  /*3b70*/  IMAD R206, R4, R7, R206 ;  /* 0x0000000704ce7224 */ /* 0x000fe200078e02ce */
[----:B------:R-:W-:Y:S01]  /*3b80*/  IABS R208, R11 ;  /* 0x0000000b00d07213 */ /* 0x000fe20000000000 */
[--C-:B------:R-:W-:Y:S01]  /*3b90*/  @!P3 IMAD.IADD R204, R204, 0x1, -R4.reuse ;  /* 0x00000001ccccb824 */ /* 0x100fe200078e0a04 */
[----:B------:R-:W-:Y:S01]  /*3ba0*/  IADD3 R15, R2, 0xd0, RZ ;  /* 0x000000d0020f7810 */ /* 0x000fe20007ffe0ff */
[--C-:B------:R-:W-:Y:S01]  /*3bb0*/  @!P4 IMAD.IADD R196, R196, 0x1, -R4.reuse ;  /* 0x00000001c4c4c824 */ /* 0x100fe200078e0a04 */
[----:B------:R-:W-:Y:S01]  /*3bc0*/  ISETP.GE.AND P4, PT, R13, RZ, PT ;  /* 0x000000ff0d00720c */ /* 0x000fe20003f86270 */
[----:B------:R-:W-:Y:S01]  /*3bd0*/  @!P6 IMAD.IADD R200, R200, 0x1, -R4 ;  /* 0x00000001c8c8e824 */ /* 0x000fe200078e0a04 */
[C---:B------:R-:W-:Y:S01]  /*3be0*/  ISETP.GT.U32.AND P6, PT, R4.reuse, R206, PT ;  /* 0x000000ce0400720c */ /* 0x040fe20003fc4070 */
[----:B------:R-:W-:Y:S01]  /*3bf0*/  IMAD.HI.U32 R5, R3, R208, RZ ;  /* 0x000000d003057227 */ /* 0x000fe200078e00ff */
[----:B------:R-:W-:-:S02]  /*3c00*/  ISETP.GT.U32.AND P3, PT, R4, R204, PT ;  /* 0x000000cc0400720c */ /* 0x000fc40003f64070 */
[----:B------:R-:W-:Y:S01]  /*3c10*/  IABS R212, R15 ;  /* 0x0000000f00d47213 */ /* 0x000fe20000000000 */
[----:B------:R-:W-:Y:S01]  /*3c20*/  @!P0 IMAD.MOV R196, RZ, RZ, -R196 ;  /* 0x000000ffffc48224 */ /* 0x000fe200078e0ac4 */
[----:B------:R-:W-:Y:S01]  /*3c30*/  ISETP.GT.U32.AND P0, PT, R4, R202, PT ;  /* 0x000000ca0400720c */ /* 0x000fe20003f04070 */
[----:B------:R-:W-:Y:S01]  /*3c40*/  IMAD.MOV R5, RZ, RZ, -R5 ;  /* 0x000000ffff057224 */ /* 0x000fe200078e0a05 */
[----:B------:R-:W-:Y:S01]  /*3c50*/  IADD3 R13, R2, 0xd4, RZ ;  /* 0x000000d4020d7810 */ /* 0x000fe20007ffe0ff */
[----:B------:R-:W-:-:S03]  /*3c60*/  IMAD.HI.U32 R6, R3, R212, RZ ;  /* 0x000000d403067227 */ /* 0x000fc600078e00ff */
[----:B------:R-:W-:Y:S01]  /*3c70*/  IABS R210, R13 ;  /* 0x0000000d00d27213 */ /* 0x000fe20000000000 */
[----:B------:R-:W-:Y:S02]  /*3c80*/  IMAD R208, R4, R5, R208 ;  /* 0x0000000504d07224 */ /* 0x000fe400078e02d0 */
[--C-:B------:R-:W-:Y:S01]  /*3c90*/  @!P6 IMAD.IADD R206, R206, 0x1, -R4.reuse ;  /* 0x00000001cecee824 */ /* 0x100fe200078e0a04 */
[----:B------:R-:W-:Y:S01]  /*3ca0*/  ISETP.GE.AND P6, PT, R11, RZ, PT ;  /* 0x000000ff0b00720c */ /* 0x000fe20003fc6270 */
[----:B------:R-:W-:Y:S01]  /*3cb0*/  @!P3 IMAD.IADD R204, R204, 0x1, -R4 ;  /* 0x00000001ccccb824 */ /* 0x000fe200078e0a04 */
[----:B------:R-:W-:Y:S01]  /*3cc0*/  ISETP.GT.U32.AND P3, PT, R4, R208, PT ;  /* 0x000000d00400720c */ /* 0x000fe20003f64070 */
[----:B------:R-:W-:Y:S01]  /*3cd0*/  IMAD.MOV R9, RZ, RZ, -R6 ;  /* 0x000000ffff097224 */ /* 0x000fe200078e0a06 */
[----:B------:R-:W-:Y:S01]  /*3ce0*/  IADD3 R6, R2, 0xc8, RZ ;  /* 0x000000c802067810 */ /* 0x000fe20007ffe0ff */
[----:B------:R-:W-:Y:S01]  /*3cf0*/  @!P2 IMAD.MOV R198, RZ, RZ, -R198 ;  /* 0x000000ffffc6a224 */ /* 0x000fe200078e0ac6 */
[----:B------:R-:W-:Y:S01]  /*3d00*/  ISETP.GT.U32.AND P2, PT, R4, R206, PT ;  /* 0x000000ce0400720c */ /* 0x000fe20003f44070 */
[----:B------:R-:W-:Y:S01]  /*3d10*/  @!P0 IMAD.IADD R202, R202, 0x1, -R4 ;  /* 0x00000001caca8824 */ /* 0x000fe200078e0a04 */
[----:B------:R-:W-:Y:S01]  /*3d20*/  ISETP.GE.AND P0, PT, R17, RZ, PT ;  /* 0x000000ff1100720c */ /* 0x000fe20003f06270 */
[----:B------:R-:W-:Y:S01]  /*3d30*/  IMAD R212, R4, R9, R212 ;  /* 0x0000000904d47224 */ /* 0x000fe200078e02d4 */
[----:B------:R-:W-:Y:S01]  /*3d40*/  IABS R218, R6 ;  /* 0x0000000600da7213 */ /* 0x000fe20000000000 */
[----:B------:R-:W-:Y:S01]  /*3d50*/  IMAD.HI.U32 R7, R3, R214, RZ ;  /* 0x000000d603077227 */ /* 0x000fe200078e00ff */
[----:B------:R-:W-:-:S02]  /*3d60*/  IADD3 R9, R2, 0xc4, RZ ;  /* 0x000000c402097810 */ /* 0x000fc40007ffe0ff */
[----:B------:R-:W-:Y:S01]  /*3d70*/  IADD3 R11, R2, 0xbc, RZ ;  /* 0x000000bc020b7810 */ /* 0x000fe20007ffe0ff */
[----:B------:R-:W-:Y:S01]  /*3d80*/  @!P4 IMAD.MOV R202, RZ, RZ, -R202 ;  /* 0x000000ffffcac224 */ /* 0x000fe200078e0aca */
[----:B------:R-:W-:Y:S01]  /*3d90*/  ISETP.GT.U32.AND P4, PT, R4, R212, PT ;  /* 0x000000d40400720c */ /* 0x000fe20003f84070 */
[----:B------:R-:W-:Y:S01]  /*3da0*/  IMAD.MOV R7, RZ, RZ, -R7 ;  /* 0x000000ffff077224 */ /* 0x000fe200078e0a07 */
[----:B------:R-:W-:Y:S01]  /*3db0*/  IABS R216, R9 ;  /* 0x0000000900d87213 */ /* 0x000fe20000000000 */
[----:B------:R-:W-:Y:S01]  /*3dc0*/  IMAD.HI.U32 R5, R3, R210, RZ ;  /* 0x000000d203057227 */ /* 0x000fe200078e00ff */
[----:B------:R-:W-:Y:S02]  /*3dd0*/  IABS R222, R11 ;  /* 0x0000000b00de7213 */ /* 0x000fe40000000000 */
[----:B------:R-:W-:Y:S01]  /*3de0*/  IADD3 R17, R2, 0x9c, RZ ;  /* 0x0000009c02117810 */ /* 0x000fe20007ffe0ff */
[----:B------:R-:W-:Y:S02]  /*3df0*/  IMAD R214, R4, R7, R214 ;  /* 0x0000000704d67224 */ /* 0x000fe400078e02d6 */
[--C-:B------:R-:W-:Y:S01]  /*3e00*/  @!P3 IMAD.IADD R208, R208, 0x1, -R4.reuse ;  /* 0x00000001d0d0b824 */ /* 0x100fe200078e0a04 */
[----:B------:R-:W-:Y:S01]  /*3e10*/  IABS R238, R17 ;  /* 0x0000001100ee7213 */ /* 0x000fe20000000000 */
[--C-:B------:R-:W-:Y:S01]  /*3e20*/  @!P2 IMAD.IADD R206, R206, 0x1, -R4.reuse ;  /* 0x00000001cecea824 */ /* 0x100fe200078e0a04 */
[C---:B------:R-:W-:Y:S01]  /*3e30*/  ISETP.GT.U32.AND P2, PT, R4.reuse, R214, PT ;  /* 0x000000d60400720c */ /* 0x040fe20003f44070 */
[----:B------:R-:W-:Y:S01]  /*3e40*/  IMAD.MOV R5, RZ, RZ, -R5 ;  /* 0x000000ffff057224 */ /* 0x000fe200078e0a05 */
[----:B------:R-:W-:Y:S01]  /*3e50*/  ISETP.GT.U32.AND P3, PT, R4, R208, PT ;  /* 0x000000d00400720c */ /* 0x000fe20003f64070 */
[----:B------:R-:W-:-:S02]  /*3e60*/  @!P4 IMAD.IADD R212, R212, 0x1, -R4 ;  /* 0x00000001d4d4c824 */ /* 0x000fc400078e0a04 */
[----:B------:R-:W-:Y:S02]  /*3e70*/  IMAD R210, R4, R5, R210 ;  /* 0x0000000504d27224 */ /* 0x000fe400078e02d2 */
[----:B------:R-:W-:-:S04]  /*3e80*/  IMAD.HI.U32 R5, R3, R218, RZ ;  /* 0x000000da03057227 */ /* 0x000fc800078e00ff */
[----:B------:R-:W-:Y:S01]  /*3e90*/  @!P5 IMAD.MOV R200, RZ, RZ, -R200 ;  /* 0x000000ffffc8d224 */ /* 0x000fe200078e0ac8 */
[C---:B------:R-:W-:Y:S01]  /*3ea0*/  ISETP.GT.U32.AND P5, PT, R4.reuse, R210, PT ;  /* 0x000000d20400720c */ /* 0x040fe20003fa4070 */
[----:B------:R-:W-:Y:S01]  /*3eb0*/  @!P0 IMAD.MOV R206, RZ, RZ, -R206 ;  /* 0x000000ffffce8224 */ /* 0x000fe200078e0ace */
[----:B------:R-:W-:Y:S01]  /*3ec0*/  ISETP.GT.U32.AND P0, PT, R4, R212, PT ;  /* 0x000000d40400720c */ /* 0x000fe20003f04070 */
[----:B------:R-:W-:Y:S02]  /*3ed0*/  IMAD.MOV R7, RZ, RZ, -R5 ;  /* 0x000000ffff077224 */ /* 0x000fe400078e0a05 */
[----:B------:R-:W-:-:S04]  /*3ee0*/  IMAD.HI.U32 R5, R3, R216, RZ ;  /* 0x000000d803057227 */ /* 0x000fc800078e00ff */
[--C-:B------:R-:W-:Y:S02]  /*3ef0*/  @!P2 IMAD.IADD R214, R214, 0x1, -R4.reuse ;  /* 0x00000001d6d6a824 */ /* 0x100fe400078e0a04 */
[----:B------:R-:W-:Y:S01]  /*3f00*/  @!P3 IMAD.IADD R208, R208, 0x1, -R4 ;  /* 0x00000001d0d0b824 */ /* 0x000fe200078e0a04 */
[----:B------:R-:W-:Y:S01]  /*3f10*/  ISETP.GE.AND P3, PT, R15, RZ, PT ;  /* 0x000000ff0f00720c */ /* 0x000fe20003f66270 */
[C---:B------:R-:W-:Y:S01]  /*3f20*/  IMAD R218, R4.reuse, R7, R218 ;  /* 0x0000000704da7224 */ /* 0x040fe200078e02da */
[----:B------:R-:W-:Y:S01]  /*3f30*/  ISETP.GT.U32.AND P2, PT, R4, R214, PT ;  /* 0x000000d60400720c */ /* 0x000fe20003f44070 */
[----:B------:R-:W-:Y:S01]  /*3f40*/  IMAD.MOV R5, RZ, RZ, -R5 ;  /* 0x000000ffff057224 */ /* 0x000fe200078e0a05 */
[----:B------:R-:W-:Y:S01]  /*3f50*/  IADD3 R7, R2, 0xc0, RZ ;  /* 0x000000c002077810 */ /* 0x000fe20007ffe0ff */
[----:B------:R-:W-:Y:S01]  /*3f60*/  @!P6 IMAD.MOV R208, RZ, RZ, -R208 ;  /* 0x000000ffffd0e224 */ /* 0x000fe200078e0ad0 */
[C---:B------:R-:W-:Y:S01]  /*3f70*/  ISETP.GT.U32.AND P6, PT, R4.reuse, R218, PT ;  /* 0x000000da0400720c */ /* 0x040fe20003fc4070 */
[----:B------:R-:W-:Y:S01]  /*3f80*/  IMAD R216, R4, R5, R216 ;  /* 0x0000000504d87224 */ /* 0x000fe200078e02d8 */
[----:B------:R-:W-:Y:S01]  /*3f90*/  IABS R220, R7 ;  /* 0x0000000700dc7213 */ /* 0x000fe20000000000 */
[--C-:B------:R-:W-:Y:S01]  /*3fa0*/  @!P5 IMAD.IADD R210, R210, 0x1, -R4.reuse ;  /* 0x00000001d2d2d824 */ /* 0x100fe200078e0a04 */
[----:B------:R-:W-:Y:S01]  /*3fb0*/  ISETP.GE.AND P5, PT, R18, RZ, PT ;  /* 0x000000ff1200720c */ /* 0x000fe20003fa6270 */
[----:B------:R-:W-:Y:S01]  /*3fc0*/  @!P0 IMAD.IADD R212, R212, 0x1, -R4 ;  /* 0x00000001d4d48824 */ /* 0x000fe200078e0a04 */
[C---:B------:R-:W-:Y:S01]  /*3fd0*/  ISETP.GT.U32.AND P0, PT, R4.reuse, R216, PT ;  /* 0x000000d80400720c */ /* 0x040fe20003f04070 */
[----:B------:R-:W-:Y:S01]  /*3fe0*/  IMAD.HI.U32 R5, R3, R220, RZ ;  /* 0x000000dc03057227 */ /* 0x000fe200078e00ff */
[----:B------:R-:W-:-:S02]  /*3ff0*/  ISETP.GT.U32.AND P4, PT, R4, R210, PT ;  /* 0x000000d20400720c */ /* 0x000fc40003f84070 */
[----:B------:R-:W-:Y:S01]  /*4000*/  IADD3 R15, R2, 0xa0, RZ ;  /* 0x000000a0020f7810 */ /* 0x000fe20007ffe0ff */
[--C-:B------:R-:W-:Y:S01]  /*4010*/  @!P2 IMAD.IADD R214, R214, 0x1, -R4.reuse ;  /* 0x00000001d6d6a824 */ /* 0x100fe200078e0a04 */
[----:B------:R-:W-:Y:S01]  /*4020*/  ISETP.GE.AND P2, PT, R9, RZ, PT ;  /* 0x000000ff0900720c */ /* 0x000fe20003f46270 */
[----:B------:R-:W-:Y:S01]  /*4030*/  @!P6 IMAD.IADD R218, R218, 0x1, -R4 ;  /* 0x00000001dadae824 */ /* 0x000fe200078e0a04 */
[----:B------:R-:W-:Y:S01]  /*4040*/  IADD3 R9, R2, 0xb8, RZ ;  /* 0x000000b802097810 */ /* 0x000fe20007ffe0ff */
[----:B------:R-:W-:Y:S01]  /*4050*/  @!P1 IMAD.MOV R204, RZ, RZ, -R204 ;  /* 0x000000ffffcc9224 */ /* 0x000fe200078e0acc */
[----:B------:R-:W-:Y:S01]  /*4060*/  ISETP.GE.AND P1, PT, R13, RZ, PT ;  /* 0x000000ff0d00720c */ /* 0x000fe20003f26270 */
[----:B------:R-:W-:Y:S01]  /*4070*/  IMAD.MOV R5, RZ, RZ, -R5 ;  /* 0x000000ffff057224 */ /* 0x000fe200078e0a05 */
[----:B------:R-:W-:Y:S01]  /*4080*/  IABS R224, R9 ;  /* 0x0000000900e07213 */ /* 0x000fe20000000000 */
[--C-:B------:R-:W-:Y:S01]  /*4090*/  @!P0 IMAD.IADD R216, R216, 0x1, -R4.reuse ;  /* 0x00000001d8d88824 */ /* 0x100fe200078e0a04 */
[----:B------:R-:W-:Y:S01]  /*40a0*/  ISETP.GT.U32.AND P0, PT, R4, R218, PT ;  /* 0x000000da0400720c */ /* 0x000fe20003f04070 */
[----:B------:R-:W-:Y:S01]  /*40b0*/  @!P4 IMAD.IADD R210, R210, 0x1, -R4 ;  /* 0x00000001d2d2c824 */ /* 0x000fe200078e0a04 */
[----:B------:R-:W-:Y:S01]  /*40c0*/  ISETP.GE.AND P4, PT, R6, RZ, PT ;  /* 0x000000ff0600720c */ /* 0x000fe20003f86270 */
[----:B------:R-:W-:Y:S01]  /*40d0*/  IMAD R220, R4, R5, R220 ;  /* 0x0000000504dc7224 */ /* 0x000fe200078e02dc */
[----:B------:R-:W-:Y:S01]  /*40e0*/  ISETP.GE.AND P6, PT, R7, RZ, PT ;  /* 0x000000ff0700720c */ /* 0x000fe20003fc6270 */
[----:B------:R-:W-:Y:S01]  /*40f0*/  IMAD.HI.U32 R5, R3, R224, RZ ;  /* 0x000000e003057227 */ /* 0x000fe200078e00ff */
[----:B------:R-:W-:-:S02]  /*4100*/  IADD3 R13, R2, 0xa4, RZ ;  /* 0x000000a4020d7810 */ /* 0x000fc40007ffe0ff */
[----:B------:R-:W-:Y:S01]  /*4110*/  IABS R236, R15 ;  /* 0x0000000f00ec7213 */ /* 0x000fe20000000000 */
[----:B------:R-:W-:Y:S01]  /*4120*/  @!P3 IMAD.MOV R212, RZ, RZ, -R212 ;  /* 0x000000ffffd4b224 */ /* 0x000fe200078e0ad4 */
[C---:B------:R-:W-:Y:S01]  /*4130*/  ISETP.GT.U32.AND P3, PT, R4.reuse, R220, PT ;  /* 0x000000dc0400720c */ /* 0x040fe20003f64070 */
[----:B------:R-:W-:Y:S01]  /*4140*/  IMAD.MOV R5, RZ, RZ, -R5 ;  /* 0x000000ffff057224 */ /* 0x000fe200078e0a05 */
[----:B------:R-:W-:Y:S01]  /*4150*/  IABS R234, R13 ;  /* 0x0000000d00ea7213 */ /* 0x000fe20000000000 */
[----:B------:R-:W-:Y:S01]  /*4160*/  @!P1 IMAD.MOV R210, RZ, RZ, -R210 ;  /* 0x000000ffffd29224 */ /* 0x000fe200078e0ad2 */
[----:B------:R-:W-:Y:S01]  /*4170*/  ISETP.GT.U32.AND P1, PT, R4, R216, PT ;  /* 0x000000d80400720c */ /* 0x000fe20003f24070 */
[----:B------:R-:W-:Y:S01]  /*4180*/  @!P0 IMAD.IADD R218, R218, 0x1, -R4 ;  /* 0x00000001dada8824 */ /* 0x000fe200078e0a04 */
[----:B------:R-:W-:Y:S01]  /*4190*/  IADD3 R18, R2, 0x8c, RZ ;  /* 0x0000008c02127810 */ /* 0x000fe20007ffe0ff */
[C---:B------:R-:W-:Y:S02]  /*41a0*/  IMAD R224, R4.reuse, R5, R224 ;  /* 0x0000000504e07224 */ /* 0x040fe400078e02e0 */
[----:B------:R-:W-:Y:S01]  /*41b0*/  @!P4 IMAD.MOV R218, RZ, RZ, -R218 ;  /* 0x000000ffffdac224 */ /* 0x000fe200078e0ada */
[----:B------:R-:W-:Y:S01]  /*41c0*/  IABS R246, R18 ;  /* 0x0000001200f67213 */ /* 0x000fe20000000000 */
[----:B------:R-:W-:Y:S01]  /*41d0*/  IMAD.HI.U32 R6, R3, R222, RZ ;  /* 0x000000de03067227 */ /* 0x000fe200078e00ff */
[----:B------:R-:W-:-:S03]  /*41e0*/  ISETP.GT.U32.AND P4, PT, R4, R224, PT ;  /* 0x000000e00400720c */ /* 0x000fc60003f84070 */
[----:B------:R-:W-:Y:S02]  /*41f0*/  @!P3 IMAD.IADD R220, R220, 0x1, -R4 ;  /* 0x00000001dcdcb824 */ /* 0x000fe400078e0a04 */
[----:B------:R-:W-:Y:S01]  /*4200*/  IMAD.MOV R7, RZ, RZ, -R6 ;  /* 0x000000ffff077224 */ /* 0x000fe200078e0a06 */
[----:B------:R-:W-:Y:S01]  /*4210*/  IADD3 R6, R2, 0xb4, RZ ;  /* 0x000000b402067810 */ /* 0x000fe20007ffe0ff */
[----:B------:R-:W-:Y:S01]  /*4220*/  @!P1 IMAD.IADD R216, R216, 0x1, -R4 ;  /* 0x00000001d8d89824 */ /* 0x000fe200078e0a04 */
[C---:B------:R-:W-:Y:S01]  /*4230*/  ISETP.GT.U32.AND P3, PT, R4.reuse, R220, PT ;  /* 0x000000dc0400720c */ /* 0x040fe20003f64070 */
[----:B------:R-:W-:Y:S01]  /*4240*/  IMAD R222, R4, R7, R222 ;  /* 0x0000000704de7224 */ /* 0x000fe200078e02de */
[----:B------:R-:W-:Y:S01]  /*4250*/  ISETP.GE.AND P1, PT, R9, RZ, PT ;  /* 0x000000ff0900720c */ /* 0x000fe20003f26270 */
[----:B------:R-:W-:Y:S01]  /*4260*/  @!P2 IMAD.MOV R216, RZ, RZ, -R216 ;  /* 0x000000ffffd8a224 */ /* 0x000fe200078e0ad8 */
[----:B------:R-:W-:Y:S01]  /*4270*/  IADD3 R9, R2, 0xb0, RZ ;  /* 0x000000b002097810 */ /* 0x000fe20007ffe0ff */
[----:B------:R-:W-:Y:S01]  /*4280*/  @!P4 IMAD.IADD R224, R224, 0x1, -R4 ;  /* 0x00000001e0e0c824 */ /* 0x000fe200078e0a04 */
[----:B------:R-:W-:Y:S01]  /*4290*/  ISETP.GT.U32.AND P0, PT, R4, R222, PT ;  /* 0x000000de0400720c */ /* 0x000fe20003f04070 */
[----:B------:R-:W-:Y:S01]  /*42a0*/  @!P5 IMAD.MOV R214, RZ, RZ, -R214 ;  /* 0x000000ffffd6d224 */ /* 0x000fe200078e0ad6 */
[----:B------:R-:W-:-:S02]  /*42b0*/  IABS R226, R9 ;  /* 0x0000000900e27213 */ /* 0x000fc40000000000 */
[----:B------:R-:W-:Y:S02]  /*42c0*/  IABS R228, R6 ;  /* 0x0000000600e47213 */ /* 0x000fe40000000000 */
[----:B------:R-:W-:Y:S01]  /*42d0*/  ISETP.GE.AND P2, PT, R6, RZ, PT ;  /* 0x000000ff0600720c */ /* 0x000fe20003f46270 */
[----:B------:R-:W-:Y:S01]  /*42e0*/  IMAD.HI.U32 R6, R3, R226, RZ ;  /* 0x000000e203067227 */ /* 0x000fe200078e00ff */
[----:B------:R-:W-:Y:S02]  /*42f0*/  ISETP.GT.U32.AND P4, PT, R4, R224, PT ;  /* 0x000000e00400720c */ /* 0x000fe40003f84070 */
[----:B------:R-:W-:Y:S01]  /*4300*/  ISETP.GE.AND P5, PT, R11, RZ, PT ;  /* 0x000000ff0b00720c */ /* 0x000fe20003fa6270 */
[----:B------:R-:W-:Y:S01]  /*4310*/  @!P3 IMAD.IADD R220, R220, 0x1, -R4 ;  /* 0x00000001dcdcb824 */ /* 0x000fe200078e0a04 */
[----:B------:R-:W-:Y:S01]  /*4320*/  ISETP.GE.AND P3, PT, R9, RZ, PT ;  /* 0x000000ff0900720c */ /* 0x000fe20003f66270 */
[----:B------:R-:W-:Y:S01]  /*4330*/  IMAD.MOV R9, RZ, RZ, -R6 ;  /* 0x000000ffff097224 */ /* 0x000fe200078e0a06 */
[----:B------:R-:W-:Y:S01]  /*4340*/  IADD3 R11, R2, 0xac, RZ ;  /* 0x000000ac020b7810 */ /* 0x000fe20007ffe0ff */
[----:B------:R-:W-:-:S02]  /*4350*/  @!P0 IMAD.IADD R222, R222, 0x1, -R4 ;  /* 0x00000001dede8824 */ /* 0x000fc400078e0a04 */
[C---:B------:R-:W-:Y:S01]  /*4360*/  IMAD R226, R4.reuse, R9, R226 ;  /* 0x0000000904e27224 */ /* 0x040fe200078e02e2 */
[----:B------:R-:W-:Y:S01]  /*4370*/  IABS R230, R11 ;  /* 0x0000000b00e67213 */ /* 0x000fe20000000000 */
[----:B------:R-:W-:Y:S01]  /*4380*/  IMAD.HI.U32 R5, R3, R228, RZ ;  /* 0x000000e403057227 */ /* 0x000fe200078e00ff */
[----:B------:R-:W-:-:S03]  /*4390*/  ISETP.GT.U32.AND P0, PT, R4, R222, PT ;  /* 0x000000de0400720c */ /* 0x000fc60003f04070 */
[----:B------:R-:W-:Y:S01]  /*43a0*/  @!P4 IMAD.IADD R224, R224, 0x1, -R4 ;  /* 0x00000001e0e0c824 */ /* 0x000fe200078e0a04 */
[----:B------:R-:W-:Y:S01]  /*43b0*/  ISETP.GT.U32.AND P4, PT, R4, R226, PT ;  /* 0x000000e20400720c */ /* 0x000fe20003f84070 */
[----:B------:R-:W-:Y:S02]  /*43c0*/  IMAD.MOV R5, RZ, RZ, -R5 ;  /* 0x000000ffff057224 */ /* 0x000fe400078e0a05 */
[----:B------:R-:W-:-:S04]  /*43d0*/  IMAD.HI.U32 R7, R3, R230, RZ ;  /* 0x000000e603077227 */ /* 0x000fc800078e00ff */
[----:B------:R-:W-:Y:S01]  /*43e0*/  IMAD R228, R4, R5, R228 ;  /* 0x0000000504e47224 */ /* 0x000fe200078e02e4 */
[----:B------:R-:W-:Y:S01]  /*43f0*/  IADD3 R5, R2, 0xa8, RZ ;  /* 0x000000a802057810 */ /* 0x000fe20007ffe0ff */
[----:B------:R-:W-:Y:S02]  /*4400*/  IMAD.MOV R7, RZ, RZ, -R7 ;  /* 0x000000ffff077224 */ /* 0x000fe400078e0a07 */
[--C-:B------:R-:W-:Y:S01]  /*4410*/  @!P0 IMAD.IADD R222, R222, 0x1, -R4.reuse ;  /* 0x00000001dede8824 */ /* 0x100fe200078e0a04 */
[----:B------:R-:W-:Y:S01]  /*4420*/  IABS R232, R5 ;  /* 0x0000000500e87213 */ /* 0x000fe20000000000 */
[----:B------:R-:W-:Y:S01]  /*4430*/  @!P4 IMAD.IADD R226, R226, 0x1, -R4 ;  /* 0x00000001e2e2c824 */ /* 0x000fe200078e0a04 */
[----:B------:R-:W-:Y:S01]  /*4440*/  ISETP.GE.AND P0, PT, R11, RZ, PT ;  /* 0x000000ff0b00720c */ /* 0x000fe20003f06270 */
[C---:B------:R-:W-:Y:S02]  /*4450*/  IMAD R230, R4.reuse, R7, R230 ;  /* 0x0000000704e67224 */ /* 0x040fe400078e02e6 */
[----:B------:R-:W-:Y:S01]  /*4460*/  @!P5 IMAD.MOV R222, RZ, RZ, -R222 ;  /* 0x000000ffffded224 */ /* 0x000fe200078e0ade */
[----:B------:R-:W-:Y:S01]  /*4470*/  ISETP.GE.AND P5, PT, R5, RZ, PT ;  /* 0x000000ff0500720c */ /* 0x000fe20003fa6270 */
[----:B------:R-:W-:Y:S01]  /*4480*/  IMAD.HI.U32 R5, R3, R232, RZ ;  /* 0x000000e803057227 */ /* 0x000fe200078e00ff */
[----:B------:R-:W-:-:S03]  /*4490*/  ISETP.GT.U32.AND P4, PT, R4, R226, PT ;  /* 0x000000e20400720c */ /* 0x000fc60003f84070 */
[----:B------:R-:W-:Y:S01]  /*44a0*/  @!P1 IMAD.MOV R224, RZ, RZ, -R224 ;  /* 0x000000ffffe09224 */ /* 0x000fe200078e0ae0 */
[C---:B------:R-:W-:Y:S01]  /*44b0*/  ISETP.GT.U32.AND P1, PT, R4.reuse, R230, PT ;  /* 0x000000e60400720c */ /* 0x040fe20003f24070 */
[----:B------:R-:W-:Y:S01]  /*44c0*/  @!P6 IMAD.MOV R220, RZ, RZ, -R220 ;  /* 0x000000ffffdce224 */ /* 0x000fe200078e0adc */
[----:B------:R-:W-:Y:S01]  /*44d0*/  ISETP.GT.U32.AND P6, PT, R4, R228, PT ;  /* 0x000000e40400720c */ /* 0x000fe20003fc4070 */
[----:B------:R-:W-:-:S04]  /*44e0*/  IMAD.HI.U32 R6, R3, R234, RZ ;  /* 0x000000ea03067227 */ /* 0x000fc800078e00ff */
[----:B------:R-:W-:Y:S02]  /*44f0*/  IMAD.MOV R5, RZ, RZ, -R5 ;  /* 0x000000ffff057224 */ /* 0x000fe400078e0a05 */
[----:B------:R-:W-:Y:S02]  /*4500*/  IMAD.MOV R11, RZ, RZ, -R6 ;  /* 0x000000ffff0b7224 */ /* 0x000fe400078e0a06 */
[C---:B------:R-:W-:Y:S02]  /*4510*/  IMAD R232, R4.reuse, R5, R232 ;  /* 0x0000000504e87224 */ /* 0x040fe400078e02e8 */
[----:B------:R-:W-:Y:S01]  /*4520*/  IMAD R234, R4, R11, R234 ;  /* 0x0000000b04ea7224 */ /* 0x000fe200078e02ea */
[----:B------:R-:W-:Y:S01]  /*4530*/  IADD3 R11, R2, 0x94, RZ ;  /* 0x00000094020b7810 */ /* 0x000fe20007ffe0ff */
[----:B------:R-:W-:Y:S01]  /*4540*/  @!P4 IMAD.IADD R226, R226, 0x1, -R4 ;  /* 0x00000001e2e2c824 */ /* 0x000fe200078e0a04 */
[----:B------:R-:W-:Y:S01]  /*4550*/  ISETP.GT.U32.AND P4, PT, R4, R232, PT ;  /* 0x000000e80400720c */ /* 0x000fe20003f84070 */
[----:B------:R-:W-:Y:S01]  /*4560*/  IMAD.HI.U32 R9, R3, R238, RZ ;  /* 0x000000ee03097227 */ /* 0x000fe200078e00ff */
[----:B------:R-:W-:-:S03]  /*4570*/  IABS R242, R11 ;  /* 0x0000000b00f27213 */ /* 0x000fc60000000000 */
[--C-:B------:R-:W-:Y:S01]  /*4580*/  @!P1 IMAD.IADD R230, R230, 0x1, -R4.reuse ;  /* 0x00000001e6e69824 */ /* 0x100fe200078e0a04 */
[----:B------:R-:W-:Y:S01]  /*4590*/  ISETP.GT.U32.AND P1, PT, R4, R234, PT ;  /* 0x000000ea0400720c */ /* 0x000fe20003f24070 */
[----:B------:R-:W-:Y:S02]  /*45a0*/  @!P6 IMAD.IADD R228, R228, 0x1, -R4 ;  /* 0x00000001e4e4e824 */ /* 0x000fe400078e0a04 */
[----:B------:R-:W-:Y:S02]  /*45b0*/  IMAD.MOV R9, RZ, RZ, -R9 ;  /* 0x000000ffff097224 */ /* 0x000fe400078e0a09 */
[----:B------:R-:W-:Y:S01]  /*45c0*/  IMAD.HI.U32 R7, R3, R236, RZ ;  /* 0x000000ec03077227 */ /* 0x000fe200078e00ff */
[----:B------:R-:W-:-:S03]  /*45d0*/  ISETP.GT.U32.AND P6, PT, R4, R228, PT ;  /* 0x000000e40400720c */ /* 0x000fc60003fc4070 */
[----:B------:R-:W-:Y:S01]  /*45e0*/  IMAD R238, R4, R9, R238 ;  /* 0x0000000904ee7224 */ /* 0x000fe200078e02ee */
[----:B------:R-:W-:Y:S01]  /*45f0*/  IADD3 R9, R2, 0x98, RZ ;  /* 0x0000009802097810 */ /* 0x000fe20007ffe0ff */
[--C-:B------:R-:W-:Y:S01]  /*4600*/  @!P4 IMAD.IADD R232, R232, 0x1, -R4.reuse ;  /* 0x00000001e8e8c824 */ /* 0x100fe200078e0a04 */
[----:B------:R-:W-:Y:S01]  /*4610*/  ISETP.GT.U32.AND P4, PT, R4, R230, PT ;  /* 0x000000e60400720c */ /* 0x000fe20003f84070 */
[----:B------:R-:W-:Y:S01]  /*4620*/  @!P1 IMAD.IADD R234, R234, 0x1, -R4 ;  /* 0x00000001eaea9824 */ /* 0x000fe200078e0a04 */
[----:B------:R-:W-:Y:S01]  /*4630*/  IABS R240, R9 ;  /* 0x0000000900f07213 */ /* 0x000fe20000000000 */
[----:B------:R-:W-:Y:S01]  /*4640*/  IMAD.MOV R7, RZ, RZ, -R7 ;  /* 0x000000ffff077224 */ /* 0x000fe200078e0a07 */
[----:B------:R-:W-:Y:S01]  /*4650*/  ISETP.GT.U32.AND P1, PT, R4, R232, PT ;  /* 0x000000e80400720c */ /* 0x000fe20003f24070 */
[----:B------:R-:W-:Y:S02]  /*4660*/  @!P3 IMAD.MOV R226, RZ, RZ, -R226 ;  /* 0x000000ffffe2b224 */ /* 0x000fe400078e0ae2 */
[----:B------:R-:W-:-:S04]  /*4670*/  IMAD.HI.U32 R5, R3, R240, RZ ;  /* 0x000000f003057227 */ /* 0x000fc800078e00ff */
[----:B------:R-:W-:Y:S01]  /*4680*/  @!P6 IMAD.IADD R228, R228, 0x1, -R4 ;  /* 0x00000001e4e4e824 */ /* 0x000fe200078e0a04 */
[----:B------:R-:W-:Y:S01]  /*4690*/  ISETP.GE.AND P6, PT, R13, RZ, PT ;  /* 0x000000ff0d00720c */ /* 0x000fe20003fc6270 */
[----:B------:R-:W-:Y:S01]  /*46a0*/  IMAD R236, R4, R7, R236 ;  /* 0x0000000704ec7224 */ /* 0x000fe200078e02ec */
[----:B------:R-:W-:Y:S01]  /*46b0*/  IADD3 R13, R2, 0x90, RZ ;  /* 0x00000090020d7810 */ /* 0x000fe20007ffe0ff */
[----:B------:R-:W-:Y:S02]  /*46c0*/  IMAD.MOV R5, RZ, RZ, -R5 ;  /* 0x000000ffff057224 */ /* 0x000fe400078e0a05 */
[----:B------:R-:W-:Y:S01]  /*46d0*/  @!P2 IMAD.MOV R228, RZ, RZ, -R228 ;  /* 0x000000ffffe4a224 */ /* 0x000fe200078e0ae4 */
[----:B------:R-:W-:Y:S01]  /*46e0*/  ISETP.GT.U32.AND P2, PT, R4, R234, PT ;  /* 0x000000ea0400720c */ /* 0x000fe20003f44070 */
[----:B------:R-:W-:Y:S01]  /*46f0*/  @!P4 IMAD.IADD R230, R230, 0x1, -R4 ;  /* 0x00000001e6e6c824 */ /* 0x000fe200078e0a04 */
[C---:B------:R-:W-:Y:S01]  /*4700*/  ISETP.GT.U32.AND P3, PT, R4.reuse, R236, PT ;  /* 0x000000ec0400720c */ /* 0x040fe20003f64070 */
[C---:B------:R-:W-:Y:S01]  /*4710*/  IMAD R240, R4.reuse, R5, R240 ;  /* 0x0000000504f07224 */ /* 0x040fe200078e02f0 */
[----:B------:R-:W-:Y:S01]  /*4720*/  ISETP.GT.U32.AND P4, PT, R4, R238, PT ;  /* 0x000000ee0400720c */ /* 0x000fe20003f84070 */
[----:B------:R-:W-:Y:S01]  /*4730*/  IMAD.HI.U32 R6, R3, R242, RZ ;  /* 0x000000f203067227 */ /* 0x000fe200078e00ff */
[----:B------:R-:W-:-:S03]  /*4740*/  IABS R244, R13 ;  /* 0x0000000d00f47213 */ /* 0x000fc60000000000 */
[----:B------:R-:W-:Y:S01]  /*4750*/  @!P1 IMAD.IADD R232, R232, 0x1, -R4 ;  /* 0x00000001e8e89824 */ /* 0x000fe200078e0a04 */
[----:B------:R-:W-:Y:S01]  /*4760*/  ISETP.GT.U32.AND P1, PT, R4, R240, PT ;  /* 0x000000f00400720c */ /* 0x000fe20003f24070 */
[----:B------:R-:W-:Y:S02]  /*4770*/  IMAD.MOV R7, RZ, RZ, -R6 ;  /* 0x000000ffff077224 */ /* 0x000fe400078e0a06 */
[----:B------:R-:W-:Y:S02]  /*4780*/  @!P2 IMAD.IADD R234, R234, 0x1, -R4 ;  /* 0x00000001eaeaa824 */ /* 0x000fe400078e0a04 */
[----:B------:R-:W-:Y:S02]  /*4790*/  IMAD R242, R4, R7, R242 ;  /* 0x0000000704f27224 */ /* 0x000fe400078e02f2 */
[--C-:B------:R-:W-:Y:S01]  /*47a0*/  @!P3 IMAD.IADD R236, R236, 0x1, -R4.reuse ;  /* 0x00000001ececb824 */ /* 0x100fe200078e0a04 */
[----:B------:R-:W-:Y:S01]  /*47b0*/  ISETP.GE.AND P3, PT, R15, RZ, PT ;  /* 0x000000ff0f00720c */ /* 0x000fe20003f66270 */
[----:B------:R-:W-:Y:S01]  /*47c0*/  @!P4 IMAD.IADD R238, R238, 0x1, -R4 ;  /* 0x00000001eeeec824 */ /* 0x000fe200078e0a04 */
[----:B------:R-:W-:Y:S01]  /*47d0*/  ISETP.GT.U32.AND P2, PT, R4, R242, PT ;  /* 0x000000f20400720c */ /* 0x000fe20003f44070 */
[----:B------:R-:W-:Y:S01]  /*47e0*/  IMAD.HI.U32 R5, R3, R244, RZ ;  /* 0x000000f403057227 */ /* 0x000fe200078e00ff */
[----:B------:R-:W-:-:S02]  /*47f0*/  IADD3 R15, R2, 0x88, RZ ;  /* 0x00000088020f7810 */ /* 0x000fc40007ffe0ff */
[----:B------:R-:W-:Y:S01]  /*4800*/  ISETP.GE.AND P4, PT, R17, RZ, PT ;  /* 0x000000ff1100720c */ /* 0x000fe20003f86270 */
[----:B------:R-:W-:Y:S01]  /*4810*/  @!P1 IMAD.IADD R240, R240, 0x1, -R4 ;  /* 0x00000001f0f09824 */ /* 0x000fe200078e0a04 */
[C---:B------:R-:W-:Y:S01]  /*4820*/  ISETP.GT.U32.AND P1, PT, R4.reuse, R236, PT ;  /* 0x000000ec0400720c */ /* 0x040fe20003f24070 */
[----:B------:R-:W-:Y:S01]  /*4830*/  @!P0 IMAD.MOV R230, RZ, RZ, -R230 ;  /* 0x000000ffffe68224 */ /* 0x000fe200078e0ae6 */
[----:B------:R-:W-:Y:S01]  /*4840*/  ISETP.GT.U32.AND P0, PT, R4, R238, PT ;  /* 0x000000ee0400720c */ /* 0x000fe20003f04070 */
[----:B------:R-:W-:Y:S01]  /*4850*/  IMAD.HI.U32 R6, R3, R246, RZ ;  /* 0x000000f603067227 */ /* 0x000fe200078e00ff */
[----:B------:R-:W-:Y:S02]  /*4860*/  IABS R248, R15 ;  /* 0x0000000f00f87213 */ /* 0x000fe40000000000 */
[----:B------:R-:W-:Y:S01]  /*4870*/  IADD3 R17, R2, 0x84, RZ ;  /* 0x0000008402117810 */ /* 0x000fe20007ffe0ff */
[----:B------:R-:W-:Y:S02]  /*4880*/  IMAD.MOV R5, RZ, RZ, -R5 ;  /* 0x000000ffff057224 */ /* 0x000fe400078e0a05 */
[----:B------:R-:W-:Y:S01]  /*4890*/  IMAD.MOV R7, RZ, RZ, -R6 ;  /* 0x000000ffff077224 */ /* 0x000fe200078e0a06 */
[----:B------:R-:W-:Y:S01]  /*48a0*/  IABS R250, R17 ;  /* 0x0000001100fa7213 */ /* 0x000fe20000000000 */
[----:B------:R-:W-:-:S02]  /*48b0*/  IMAD R244, R4, R5, R244 ;  /* 0x0000000504f47224 */ /* 0x000fc400078e02f4 */
[----:B------:R-:W-:Y:S02]  /*48c0*/  IMAD R246, R4, R7, R246 ;  /* 0x0000000704f67224 */ /* 0x000fe400078e02f6 */
[----:B------:R-:W-:Y:S01]  /*48d0*/  @!P2 IMAD.IADD R242, R242, 0x1, -R4 ;  /* 0x00000001f2f2a824 */ /* 0x000fe200078e0a04 */
[C---:B------:R-:W-:Y:S01]  /*48e0*/  ISETP.GT.U32.AND P2, PT, R4.reuse, R240, PT ;  /* 0x000000f00400720c */ /* 0x040fe20003f44070 */
[----:B------:R-:W-:Y:S01]  /*48f0*/  @!P6 IMAD.MOV R234, RZ, RZ, -R234 ;  /* 0x000000ffffeae224 */ /* 0x000fe200078e0aea */
[----:B------:R-:W-:Y:S01]  /*4900*/  ISETP.GT.U32.AND P6, PT, R4, R244, PT ;  /* 0x000000f40400720c */ /* 0x000fe20003fc4070 */
[--C-:B------:R-:W-:Y:S01]  /*4910*/  @!P1 IMAD.IADD R236, R236, 0x1, -R4.reuse ;  /* 0x00000001ecec9824 */ /* 0x100fe200078e0a04 */
[----:B------:R-:W-:Y:S01]  /*4920*/  ISETP.GE.AND P1, PT, R9, RZ, PT ;  /* 0x000000ff0900720c */ /* 0x000fe20003f26270 */
[----:B------:R-:W-:Y:S01]  /*4930*/  @!P0 IMAD.IADD R238, R238, 0x1, -R4 ;  /* 0x00000001eeee8824 */ /* 0x000fe200078e0a04 */
[----:B------:R-:W-:Y:S01]  /*4940*/  ISETP.GT.U32.AND P0, PT, R4, R246, PT ;  /* 0x000000f60400720c */ /* 0x000fe20003f04070 */
[----:B------:R-:W-:-:S04]  /*4950*/  IMAD.HI.U32 R5, R3, R248, RZ ;  /* 0x000000f803057227 */ /* 0x000fc800078e00ff */
[----:B------:R-:W-:Y:S01]  /*4960*/  @!P5 IMAD.MOV R232, RZ, RZ, -R232 ;  /* 0x000000ffffe8d224 */ /* 0x000fe200078e0ae8 */
[----:B------:R-:W-:Y:S01]  /*4970*/  ISETP.GT.U32.AND P5, PT, R4, R242, PT ;  /* 0x000000f20400720c */ /* 0x000fe20003fa4070 */
        /* <DEDUP_REMOVED lines=12> */
[----:B------:R-:W-:-:S02]  /*4a40*/  IABS R252, R5 ;  /* 0x0000000500fc7213 */ /* 0x000fc40000000000 */
[----:B------:R-:W-:Y:S01]  /*4a50*/  IADD3 R11, R2, 0x6c, RZ ;  /* 0x0000006c020b7810 */ /* 0x000fe20007ffe0ff */
[----:B------:R-:W-:Y:S01]  /*4a60*/  @!P5 IMAD.IADD R242, R242, 0x1, -R4 ;  /* 0x00000001f2f2d824 */ /* 0x000fe200078e0a04 */
[----:B------:R-:W-:Y:S01]  /*4a70*/  ISETP.GE.AND P5, PT, R13, RZ, PT ;  /* 0x000000ff0d00720c */ /* 0x000fe20003fa6270 */
[----:B------:R-:W-:Y:S01]  /*4a80*/  @!P4 IMAD.MOV R238, RZ, RZ, -R238 ;  /* 0x000000ffffeec224 */ /* 0x000fe200078e0aee */
[----:B------:R-:W-:Y:S01]  /*4a90*/  ISETP.GT.U32.AND P4, PT, R4, R246, PT ;  /* 0x000000f60400720c */ /* 0x000fe20003f84070 */
[----:B------:R-:W-:Y:S01]  /*4aa0*/  IMAD.MOV R7, RZ, RZ, -R6 ;  /* 0x000000ffff077224 */ /* 0x000fe200078e0a06 */
[----:B------:R-:W-:Y:S01]  /*4ab0*/  IADD3 R6, R2, 0x7c, RZ ;  /* 0x0000007c02067810 */ /* 0x000fe20007ffe0ff */
[----:B------:R-:W-:Y:S01]  /*4ac0*/  @!P2 IMAD.MOV R242, RZ, RZ, -R242 ;  /* 0x000000fffff2a224 */ /* 0x000fe200078e0af2 */
[----:B------:R-:W-:Y:S01]  /*4ad0*/  IABS R35, R11 ;  /* 0x0000000b00237213 */ /* 0x000fe20000000000 */
[----:B------:R-:W-:Y:S01]  /*4ae0*/  IMAD R250, R4, R7, R250 ;  /* 0x0000000704fa7224 */ /* 0x000fe200078e02fa */
[----:B------:R-:W-:Y:S01]  /*4af0*/  IABS R9, R6 ;  /* 0x0000000600097213 */ /* 0x000fe20000000000 */
[--C-:B------:R-:W-:Y:S01]  /*4b00*/  @!P0 IMAD.IADD R244, R244, 0x1, -R4.reuse ;  /* 0x00000001f4f48824 */ /* 0x100fe200078e0a04 */
[----:B------:R-:W-:Y:S01]  /*4b10*/  IADD3 R7, R2, 0x78, RZ ;  /* 0x0000007802077810 */ /* 0x000fe20007ffe0ff */
[----:B------:R-:W-:Y:S01]  /*4b20*/  @!P1 IMAD.IADD R248, R248, 0x1, -R4 ;  /* 0x00000001f8f89824 */ /* 0x000fe200078e0a04 */
[----:B------:R-:W-:Y:S01]  /*4b30*/  ISETP.GT.U32.AND P2, PT, R4, R250, PT ;  /* 0x000000fa0400720c */ /* 0x000fe20003f44070 */
[----:B------:R-:W-:Y:S01]  /*4b40*/  @!P5 IMAD.MOV R244, RZ, RZ, -R244 ;  /* 0x000000fffff4d224 */ /* 0x000fe200078e0af4 */
[----:B------:R-:W-:Y:S01]  /*4b50*/  ISETP.GE.AND P1, PT, R6, RZ, PT ;  /* 0x000000ff0600720c */ /* 0x000fe20003f26270 */
[----:B------:R-:W-:Y:S01]  /*4b60*/  @!P4 IMAD.IADD R246, R246, 0x1, -R4 ;  /* 0x00000001f6f6c824 */ /* 0x000fe200078e0a04 */
[----:B------:R-:W-:Y:S01]  /*4b70*/  ISETP.GE.AND P4, PT, R5, RZ, PT ;  /* 0x000000ff0500720c */ /* 0x000fe20003f86270 */
[----:B------:R-:W-:Y:S01]  /*4b80*/  IMAD.HI.U32 R5, R3, R252, RZ ;  /* 0x000000fc03057227 */ /* 0x000fe200078e00ff */
[----:B------:R-:W-:-:S02]  /*4b90*/  ISETP.GT.U32.AND P5, PT, R4, R248, PT ;  /* 0x000000f80400720c */ /* 0x000fc40003fa4070 */
[----:B------:R-:W-:Y:S01]  /*4ba0*/  IABS R171, R7 ;  /* 0x0000000700ab7213 */ /* 0x000fe20000000000 */
[----:B------:R-:W-:Y:S01]  /*4bb0*/  IMAD.MOV R5, RZ, RZ, -R5 ;  /* 0x000000ffff057224 */ /* 0x000fe200078e0a05 */
[----:B------:R-:W-:Y:S01]  /*4bc0*/  ISETP.GE.AND P0, PT, R17, RZ, PT ;  /* 0x000000ff1100720c */ /* 0x000fe20003f06270 */
[----:B------:R-:W-:Y:S01]  /*4bd0*/  @!P3 IMAD.MOV R236, RZ, RZ, -R236 ;  /* 0x000000ffffecb224 */ /* 0x000fe200078e0aec */
[----:B------:R-:W-:Y:S01]  /*4be0*/  ISETP.GE.AND P3, PT, R15, RZ, PT ;  /* 0x000000ff0f00720c */ /* 0x000fe20003f66270 */
[----:B------:R-:W-:Y:S01]  /*4bf0*/  @!P2 IMAD.IADD R250, R250, 0x1, -R4 ;  /* 0x00000001fafaa824 */ /* 0x000fe200078e0a04 */
[----:B------:R-:W-:Y:S01]  /*4c00*/  IADD3 R13, R2, 0x64, RZ ;  /* 0x00000064020d7810 */ /* 0x000fe20007ffe0ff */
[----:B------:R-:W-:Y:S01]  /*4c10*/  IMAD R252, R4, R5, R252 ;  /* 0x0000000504fc7224 */ /* 0x000fe200078e02fc */
[----:B------:R-:W-:Y:S01]  /*4c20*/  IADD3 R17, R2, 0x60, RZ ;  /* 0x0000006002117810 */ /* 0x000fe20007ffe0ff */
        /* <DEDUP_REMOVED lines=8> */
[----:B------:R-:W-:Y:S01]  /*4cb0*/  IABS R174, R17 ;  /* 0x0000001100ae7213 */ /* 0x000fe20000000000 */
[----:B------:R-:W-:Y:S01]  /*4cc0*/  IMAD R5, R4, R6, R9 ;  /* 0x0000000604057224 */ /* 0x000fe200078e0209 */
[----:B------:R-:W-:Y:S01]  /*4cd0*/  IADD3 R6, R2, 0x74, RZ ;  /* 0x0000007402067810 */ /* 0x000fe20007ffe0ff */
[----:B------:R-:W-:Y:S01]  /*4ce0*/  @!P6 IMAD.MOV R246, RZ, RZ, -R246 ;  /* 0x000000fffff6e224 */ /* 0x000fe200078e0af6 */
[----:B------:R-:W-:Y:S01]  /*4cf0*/  ISETP.GE.AND P6, PT, R7, RZ, PT ;  /* 0x000000ff0700720c */ /* 0x000fe20003fc6270 */
[----:B------:R-:W-:Y:S01]  /*4d00*/  @!P2 IMAD.IADD R250, R250, 0x1, -R4 ;  /* 0x00000001fafaa824 */ /* 0x000fe200078e0a04 */
[----:B------:R-:W-:-:S02]  /*4d10*/  ISETP.GT.U32.AND P3, PT, R4, R5, PT ;  /* 0x000000050400720c */ /* 0x000fc40003f64070 */
[----:B------:R-:W-:Y:S01]  /*4d20*/  ISETP.GE.AND P2, PT, R6, RZ, PT ;  /* 0x000000ff0600720c */ /* 0x000fe20003f46270 */
[----:B------:R-:W-:Y:S01]  /*4d30*/  @!P5 IMAD.IADD R252, R252, 0x1, -R4 ;  /* 0x00000001fcfcd824 */ /* 0x000fe200078e0a04 */
[----:B------:R-:W-:Y:S01]  /*4d40*/  IABS R33, R6 ;  /* 0x0000000600217213 */ /* 0x000fe20000000000 */
[C---:B------:R-:W-:Y:S01]  /*4d50*/  IMAD.HI.U32 R6, R3.reuse, R171, RZ ;  /* 0x000000ab03067227 */ /* 0x040fe200078e00ff */
[----:B------:R-:W-:Y:S02]  /*4d60*/  IADD3 R7, R2, 0x70, RZ ;  /* 0x0000007002077810 */ /* 0x000fe40007ffe0ff */
[----:B------:R-:W-:Y:S01]  /*4d70*/  ISETP.GT.U32.AND P5, PT, R4, R252, PT ;  /* 0x000000fc0400720c */ /* 0x000fe20003fa4070 */
[----:B------:R-:W-:Y:S01]  /*4d80*/  IMAD.MOV R9, RZ, RZ, -R6 ;  /* 0x000000ffff097224 */ /* 0x000fe200078e0a06 */
[----:B------:R-:W-:Y:S01]  /*4d90*/  IABS R15, R7 ;  /* 0x00000007000f7213 */ /* 0x000fe20000000000 */
[----:B------:R-:W-:Y:S01]  /*4da0*/  IMAD.HI.U32 R6, R3, R33, RZ ;  /* 0x0000002103067227 */ /* 0x000fe200078e00ff */
[----:B------:R-:W-:-:S03]  /*4db0*/  IABS R62, R18 ;  /* 0x00000012003e7213 */ /* 0x000fc60000000000 */
[----:B------:R-:W-:Y:S02]  /*4dc0*/  @!P3 IMAD.IADD R5, R5, 0x1, -R4 ;  /* 0x000000010505b824 */ /* 0x000fe400078e0a04 */
[----:B------:R-:W-:Y:S02]  /*4dd0*/  IMAD.MOV R6, RZ, RZ, -R6 ;  /* 0x000000ffff067224 */ /* 0x000fe400078e0a06 */
[C---:B------:R-:W-:Y:S01]  /*4de0*/  IMAD R171, R4.reuse, R9, R171 ;  /* 0x0000000904ab7224 */ /* 0x040fe200078e02ab */
[C---:B------:R-:W-:Y:S01]  /*4df0*/  ISETP.GT.U32.AND P3, PT, R4.reuse, R5, PT ;  /* 0x000000050400720c */ /* 0x040fe20003f64070 */
[----:B------:R-:W-:Y:S01]  /*4e00*/  IMAD R33, R4, R6, R33 ;  /* 0x0000000604217224 */ /* 0x000fe200078e0221 */
[----:B------:R-:W-:Y:S01]  /*4e10*/  IADD3 R9, R2, 0x68, RZ ;  /* 0x0000006802097810 */ /* 0x000fe20007ffe0ff */
[----:B------:R-:W-:-:S03]  /*4e20*/  IMAD.HI.U32 R6, R3, R15, RZ ;  /* 0x0000000f03067227 */ /* 0x000fc600078e00ff */
[----:B------:R-:W-:Y:S01]  /*4e30*/  IABS R68, R9 ;  /* 0x0000000900447213 */ /* 0x000fe20000000000 */
[----:B------:R-:W-:Y:S01]  /*4e40*/  @!P0 IMAD.MOV R250, RZ, RZ, -R250 ;  /* 0x000000fffffa8224 */ /* 0x000fe200078e0afa */
[----:B------:R-:W-:Y:S01]  /*4e50*/  ISETP.GE.AND P0, PT, R7, RZ, PT ;  /* 0x000000ff0700720c */ /* 0x000fe20003f06270 */
[----:B------:R-:W-:Y:S01]  /*4e60*/  @!P5 IMAD.IADD R252, R252, 0x1, -R4 ;  /* 0x00000001fcfcd824 */ /* 0x000fe200078e0a04 */
[----:B------:R-:W-:Y:S01]  /*4e70*/  ISETP.GT.U32.AND P5, PT, R4, R171, PT ;  /* 0x000000ab0400720c */ /* 0x000fe20003fa4070 */
[----:B------:R-:W-:-:S04]  /*4e80*/  IMAD.HI.U32 R7, R3, R35, RZ ;  /* 0x0000002303077227 */ /* 0x000fc800078e00ff */
[----:B------:R-:W-:Y:S02]  /*4e90*/  IMAD.MOV R6, RZ, RZ, -R6 ;  /* 0x000000ffff067224 */ /* 0x000fe400078e0a06 */
[----:B------:R-:W-:Y:S02]  /*4ea0*/  IMAD.MOV R7, RZ, RZ, -R7 ;  /* 0x000000ffff077224 */ /* 0x000fe400078e0a07 */
[C---:B------:R-:W-:Y:S02]  /*4eb0*/  IMAD R15, R4.reuse, R6, R15 ;  /* 0x00000006040f7224 */ /* 0x040fe400078e020f */
[C---:B------:R-:W-:Y:S02]  /*4ec0*/  IMAD R35, R4.reuse, R7, R35 ;  /* 0x0000000704237224 */ /* 0x040fe400078e0223 */
[--C-:B------:R-:W-:Y:S01]  /*4ed0*/  @!P3 IMAD.IADD R5, R5, 0x1, -R4.reuse ;  /* 0x000000010505b824 */ /* 0x100fe200078e0a04 */
[C---:B------:R-:W-:Y:S01]  /*4ee0*/  ISETP.GT.U32.AND P3, PT, R4.reuse, R15, PT ;  /* 0x0000000f0400720c */ /* 0x040fe20003f64070 */
[----:B------:R-:W-:Y:S01]  /*4ef0*/  @!P5 IMAD.IADD R171, R171, 0x1, -R4 ;  /* 0x00000001ababd824 */ /* 0x000fe200078e0a04 */
[C---:B------:R-:W-:Y:S01]  /*4f00*/  ISETP.GT.U32.AND P5, PT, R4.reuse, R35, PT ;  /* 0x000000230400720c */ /* 0x040fe20003fa4070 */
[----:B------:R-:W-:Y:S01]  /*4f10*/  @!P4 IMAD.MOV R252, RZ, RZ, -R252 ;  /* 0x000000fffffcc224 */ /* 0x000fe200078e0afc */
[----:B------:R-:W-:Y:S01]  /*4f20*/  ISETP.GT.U32.AND P4, PT, R4, R33, PT ;  /* 0x000000210400720c */ /* 0x000fe20003f84070 */
[----:B------:R-:W-:-:S04]  /*4f30*/  IMAD.HI.U32 R6, R3, R68, RZ ;  /* 0x0000004403067227 */ /* 0x000fc800078e00ff */
[----:B------:R-:W-:Y:S02]  /*4f40*/  IMAD.MOV R7, RZ, RZ, -R6 ;  /* 0x000000ffff077224 */ /* 0x000fe400078e0a06 */
[----:B------:R-:W-:-:S04]  /*4f50*/  IMAD.HI.U32 R6, R3, R64, RZ ;  /* 0x0000004003067227 */ /* 0x000fc800078e00ff */
[--C-:B------:R-:W-:Y:S02]  /*4f60*/  @!P3 IMAD.IADD R15, R15, 0x1, -R4.reuse ;  /* 0x000000010f0fb824 */ /* 0x100fe400078e0a04 */
[----:B------:R-:W-:Y:S02]  /*4f70*/  @!P5 IMAD.IADD R35, R35, 0x1, -R4 ;  /* 0x000000012323d824 */ /* 0x000fe400078e0a04 */
[C---:B------:R-:W-:Y:S01]  /*4f80*/  IMAD R68, R4.reuse, R7, R68 ;  /* 0x0000000704447224 */ /* 0x040fe200078e0244 */
[C---:B------:R-:W-:Y:S01]  /*4f90*/  ISETP.GT.U32.AND P5, PT, R4.reuse, R15, PT ;  /* 0x0000000f0400720c */ /* 0x040fe20003fa4070 */
[----:B------:R-:W-:Y:S01]  /*4fa0*/  @!P4 IMAD.IADD R33, R33, 0x1, -R4 ;  /* 0x000000012121c824 */ /* 0x000fe200078e0a04 */
[C---:B------:R-:W-:Y:S01]  /*4fb0*/  ISETP.GT.U32.AND P4, PT, R4.reuse, R171, PT ;  /* 0x000000ab0400720c */ /* 0x040fe20003f84070 */
[----:B------:R-:W-:Y:S02]  /*4fc0*/  IMAD.MOV R7, RZ, RZ, -R6 ;  /* 0x000000ffff077224 */ /* 0x000fe400078e0a06 */
[----:B------:R-:W-:Y:S01]  /*4fd0*/  @!P1 IMAD.MOV R5, RZ, RZ, -R5 ;  /* 0x000000ffff059224 */ /* 0x000fe200078e0a05 */
[C---:B------:R-:W-:Y:S01]  /*4fe0*/  ISETP.GT.U32.AND P3, PT, R4.reuse, R33, PT ;  /* 0x000000210400720c */ /* 0x040fe20003f64070 */
[C---:B------:R-:W-:Y:S01]  /*4ff0*/  IMAD R64, R4.reuse, R7, R64 ;  /* 0x0000000704407224 */ /* 0x040fe200078e0240 */
[----:B------:R-:W-:Y:S01]  /*5000*/  ISETP.GT.U32.AND P1, PT, R4, R35, PT ;  /* 0x000000230400720c */ /* 0x000fe20003f24070 */
[----:B------:R-:W-:-:S04]  /*5010*/  IMAD.HI.U32 R6, R3, R174, RZ ;  /* 0x000000ae03067227 */ /* 0x000fc800078e00ff */
[----:B------:R-:W-:Y:S01]  /*5020*/  @!P5 IMAD.IADD R15, R15, 0x1, -R4 ;  /* 0x000000010f0fd824 */ /* 0x000fe200078e0a04 */
[----:B------:R-:W-:Y:S01]  /*5030*/  ISETP.GT.U32.AND P5, PT, R4, R64, PT ;  /* 0x000000400400720c */ /* 0x000fe20003fa4070 */
[----:B------:R-:W-:-:S04]  /*5040*/  IMAD.HI.U32 R7, R3, R62, RZ ;  /* 0x0000003e03077227 */ /* 0x000fc800078e00ff */
        /* <DEDUP_REMOVED lines=8> */
[----:B------:R-:W-:Y:S02]  /*50d0*/  @!P5 IMAD.IADD R64, R64, 0x1, -R4 ;  /* 0x000000014040d824 */ /* 0x000fe400078e0a04 */
[----:B------:R-:W-:-:S02]  /*50e0*/  IMAD.MOV R7, RZ, RZ, -R7 ;  /* 0x000000ffff077224 */ /* 0x000fc400078e0a07 */
[----:B------:R-:W-:Y:S01]  /*50f0*/  IMAD.HI.U32 R6, R3, R60, RZ ;  /* 0x0000003c03067227 */ /* 0x000fe200078e00ff */
[----:B------:R-:W-:-:S03]  /*5100*/  ISETP.GT.U32.AND P2, PT, R4, R64, PT ;  /* 0x000000400400720c */ /* 0x000fc60003f44070 */
[C---:B------:R-:W-:Y:S02]  /*5110*/  IMAD R62, R4.reuse, R7, R62 ;  /* 0x00000007043e7224 */ /* 0x040fe400078e023e */
[----:B------:R-:W-:Y:S02]  /*5120*/  IMAD.MOV R7, RZ, RZ, -R6 ;  /* 0x000000ffff077224 */ /* 0x000fe400078e0a06 */
[----:B------:R-:W-:Y:S01]  /*5130*/  @!P4 IMAD.IADD R171, R171, 0x1, -R4 ;  /* 0x00000001ababc824 */ /* 0x000fe200078e0a04 */
[C---:B------:R-:W-:Y:S01]  /*5140*/  ISETP.GT.U32.AND P4, PT, R4.reuse, R68, PT ;  /* 0x000000440400720c */ /* 0x040fe20003f84070 */
[C---:B------:R-:W-:Y:S02]  /*5150*/  IMAD R60, R4.reuse, R7, R60 ;  /* 0x00000007043c7224 */ /* 0x040fe400078e023c */
[----:B------:R-:W-:Y:S01]  /*5160*/  IMAD R174, R4, R9, R174 ;  /* 0x0000000904ae7224 */ /* 0x000fe200078e02ae */
[----:B------:R-:W-:Y:S01]  /*5170*/  IADD3 R9, R2, 0x54, RZ ;  /* 0x0000005402097810 */ /* 0x000fe20007ffe0ff */
[--C-:B------:R-:W-:Y:S01]  /*5180*/  @!P2 IMAD.IADD R64, R64, 0x1, -R4.reuse ;  /* 0x000000014040a824 */ /* 0x100fe200078e0a04 */
[C---:B------:R-:W-:Y:S01]  /*5190*/  ISETP.GT.U32.AND P2, PT, R4.reuse, R60, PT ;  /* 0x0000003c0400720c */ /* 0x040fe20003f44070 */
[----:B------:R-:W-:Y:S01]  /*51a0*/  @!P3 IMAD.MOV R35, RZ, RZ, -R35 ;  /* 0x000000ffff23b224 */ /* 0x000fe200078e0a23 */
[----:B------:R-:W-:Y:S01]  /*51b0*/  IABS R54, R9 ;  /* 0x0000000900367213 */ /* 0x000fe20000000000 */
[----:B------:R-:W-:Y:S01]  /*51c0*/  @!P6 IMAD.MOV R171, RZ, RZ, -R171 ;  /* 0x000000ffffabe224 */ /* 0x000fe200078e0aab */
[C---:B------:R-:W-:Y:S01]  /*51d0*/  ISETP.GT.U32.AND P3, PT, R4.reuse, R62, PT ;  /* 0x0000003e0400720c */ /* 0x040fe20003f64070 */
[----:B------:R-:W-:Y:S01]  /*51e0*/  @!P0 IMAD.MOV R15, RZ, RZ, -R15 ;  /* 0x000000ffff0f8224 */ /* 0x000fe200078e0a0f */
[----:B------:R-:W-:Y:S01]  /*51f0*/  ISETP.GT.U32.AND P6, PT, R4, R174, PT ;  /* 0x000000ae0400720c */ /* 0x000fe20003fc4070 */
[----:B------:R-:W-:Y:S01]  /*5200*/  @!P4 IMAD.IADD R68, R68, 0x1, -R4 ;  /* 0x000000014444c824 */ /* 0x000fe200078e0a04 */
[----:B------:R-:W-:Y:S01]  /*5210*/  ISETP.GE.AND P4, PT, R13, RZ, PT ;  /* 0x000000ff0d00720c */ /* 0x000fe20003f86270 */
[----:B------:R-:W-:Y:S01]  /*5220*/  IMAD.HI.U32 R6, R3, R54, RZ ;  /* 0x0000003603067227 */ /* 0x000fe200078e00ff */
[----:B------:R-:W-:-:S02]  /*5230*/  IADD3 R13, R2, 0x50, RZ ;  /* 0x00000050020d7810 */ /* 0x000fc40007ffe0ff */
[----:B------:R-:W-:Y:S01]  /*5240*/  ISETP.GT.U32.AND P5, PT, R4, R68, PT ;  /* 0x000000440400720c */ /* 0x000fe20003fa4070 */
[----:B------:R-:W-:Y:S01]  /*5250*/  @!P2 IMAD.IADD R60, R60, 0x1, -R4 ;  /* 0x000000013c3ca824 */ /* 0x000fe200078e0a04 */
[----:B------:R-:W-:Y:S01]  /*5260*/  IABS R176, R13 ;  /* 0x0000000d00b07213 */ /* 0x000fe20000000000 */
[----:B------:R-:W-:Y:S01]  /*5270*/  IMAD.MOV R7, RZ, RZ, -R6 ;  /* 0x000000ffff077224 */ /* 0x000fe200078e0a06 */
[----:B------:R-:W-:Y:S01]  /*5280*/  ISETP.GE.AND P0, PT, R17, RZ, PT ;  /* 0x000000ff1100720c */ /* 0x000fe20003f06270 */
[----:B------:R-:W-:Y:S01]  /*5290*/  @!P3 IMAD.IADD R62, R62, 0x1, -R4 ;  /* 0x000000013e3eb824 */ /* 0x000fe200078e0a04 */
[----:B------:R-:W-:Y:S01]  /*52a0*/  ISETP.GT.U32.AND P2, PT, R4, R60, PT ;  /* 0x0000003c0400720c */ /* 0x000fe20003f44070 */
[----:B------:R-:W-:Y:S01]  /*52b0*/  IMAD.HI.U32 R6, R3, R176, RZ ;  /* 0x000000b003067227 */ /* 0x000fe200078e00ff */
[----:B------:R-:W-:-:S03]  /*52c0*/  IADD3 R17, R2, 0x48, RZ ;  /* 0x0000004802117810 */ /* 0x000fc60007ffe0ff */
[----:B------:R-:W-:Y:S01]  /*52d0*/  IMAD R54, R4, R7, R54 ;  /* 0x0000000704367224 */ /* 0x000fe200078e0236 */
[----:B------:R-:W-:Y:S01]  /*52e0*/  IABS R52, R17 ;  /* 0x0000001100347213 */ /* 0x000fe20000000000 */
        /* <DEDUP_REMOVED lines=16> */
[----:B------:R-:W-:Y:S02]  /*53f0*/  IABS R50, R11 ;  /* 0x0000000b00327213 */ /* 0x000fe40000000000 */
[----:B------:R-:W-:Y:S01]  /*5400*/  IABS R46, R18 ;  /* 0x00000012002e7213 */ /* 0x000fe20000000000 */
[----:B------:R-:W-:Y:S02]  /*5410*/  @!P2 IMAD.IADD R176, R176, 0x1, -R4 ;  /* 0x00000001b0b0a824 */ /* 0x000fe400078e0a04 */
[----:B------:R-:W-:-:S03]  /*5420*/  IMAD.HI.U32 R6, R3, R50, RZ ;  /* 0x0000003203067227 */ /* 0x000fc600078e00ff */
[----:B------:R-:W-:Y:S01]  /*5430*/  ISETP.GT.U32.AND P4, PT, R4, R176, PT ;  /* 0x000000b00400720c */ /* 0x000fe20003f84070 */
[----:B------:R-:W-:Y:S01]  /*5440*/  @!P1 IMAD.IADD R62, R62, 0x1, -R4 ;  /* 0x000000013e3e9824 */ /* 0x000fe200078e0a04 */
[----:B------:R-:W-:Y:S01]  /*5450*/  ISETP.GE.AND P1, PT, R9, RZ, PT ;  /* 0x000000ff0900720c */ /* 0x000fe20003f26270 */
[----:B------:R-:W-:Y:S02]  /*5460*/  IMAD.MOV R9, RZ, RZ, -R6 ;  /* 0x000000ffff097224 */ /* 0x000fe400078e0a06 */
[----:B------:R-:W-:-:S04]  /*5470*/  IMAD.HI.U32 R6, R3, R46, RZ ;  /* 0x0000002e03067227 */ /* 0x000fc800078e00ff */
[----:B------:R-:W-:Y:S01]  /*5480*/  @!P3 IMAD.IADD R174, R174, 0x1, -R4 ;  /* 0x00000001aeaeb824 */ /* 0x000fe200078e0a04 */
[C---:B------:R-:W-:Y:S01]  /*5490*/  ISETP.GT.U32.AND P3, PT, R4.reuse, R54, PT ;  /* 0x000000360400720c */ /* 0x040fe20003f64070 */
[----:B------:R-:W-:Y:S02]  /*54a0*/  IMAD R52, R4, R7, R52 ;  /* 0x0000000704347224 */ /* 0x000fe400078e0234 */
[----:B------:R-:W-:Y:S02]  /*54b0*/  IMAD.MOV R7, RZ, RZ, -R6 ;  /* 0x000000ffff077224 */ /* 0x000fe400078e0a06 */
[----:B------:R-:W-:Y:S02]  /*54c0*/  @!P4 IMAD.IADD R176, R176, 0x1, -R4 ;  /* 0x00000001b0b0c824 */ /* 0x000fe400078e0a04 */
[C---:B------:R-:W-:Y:S02]  /*54d0*/  IMAD R46, R4.reuse, R7, R46 ;  /* 0x00000007042e7224 */ /* 0x040fe400078e022e */
[----:B------:R-:W-:Y:S01]  /*54e0*/  IMAD R50, R4, R9, R50 ;  /* 0x0000000904327224 */ /* 0x000fe200078e0232 */
[----:B------:R-:W-:Y:S01]  /*54f0*/  IADD3 R9, R2, 0x3c, RZ ;  /* 0x0000003c02097810 */ /* 0x000fe20007ffe0ff */
[----:B------:R-:W-:Y:S01]  /*5500*/  @!P6 IMAD.MOV R60, RZ, RZ, -R60 ;  /* 0x000000ffff3ce224 */ /* 0x000fe200078e0a3c */
[----:B------:R-:W-:Y:S01]  /*5510*/  ISETP.GT.U32.AND P4, PT, R4, R46, PT ;  /* 0x0000002e0400720c */ /* 0x000fe20003f84070 */
[----:B------:R-:W-:Y:S01]  /*5520*/  @!P3 IMAD.IADD R54, R54, 0x1, -R4 ;  /* 0x000000013636b824 */ /* 0x000fe200078e0a04 */
[----:B------:R-:W-:Y:S01]  /*5530*/  ISETP.GE.AND P3, PT, R13, RZ, PT ;  /* 0x000000ff0d00720c */ /* 0x000fe20003f66270 */
[----:B------:R-:W-:Y:S01]  /*5540*/  @!P0 IMAD.MOV R174, RZ, RZ, -R174 ;  /* 0x000000ffffae8224 */ /* 0x000fe200078e0aae */
[----:B------:R-:W-:Y:S01]  /*5550*/  IADD3 R13, R2, 0x40, RZ ;  /* 0x00000040020d7810 */ /* 0x000fe20007ffe0ff */
[----:B------:R-:W-:Y:S01]  /*5560*/  @!P5 IMAD.MOV R62, RZ, RZ, -R62 ;  /* 0x000000ffff3ed224 */ /* 0x000fe200078e0a3e */
[----:B------:R-:W-:-:S02]  /*5570*/  ISETP.GT.U32.AND P2, PT, R4, R54, PT ;  /* 0x000000360400720c */ /* 0x000fc40003f44070 */
[----:B------:R-:W-:Y:S02]  /*5580*/  IABS R178, R13 ;  /* 0x0000000d00b27213 */ /* 0x000fe40000000000 */
[C---:B------:R-:W-:Y:S02]  /*5590*/  ISETP.GT.U32.AND P6, PT, R4.reuse, R52, PT ;  /* 0x000000340400720c */ /* 0x040fe40003fc4070 */
[----:B------:R-:W-:Y:S01]  /*55a0*/  ISETP.GT.U32.AND P0, PT, R4, R50, PT ;  /* 0x000000320400720c */ /* 0x000fe20003f04070 */
[----:B------:R-:W-:Y:S01]  /*55b0*/  @!P4 IMAD.IADD R46, R46, 0x1, -R4 ;  /* 0x000000012e2ec824 */ /* 0x000fe200078e0a04 */
[----:B------:R-:W-:Y:S01]  /*55c0*/  IABS R56, R9 ;  /* 0x0000000900387213 */ /* 0x000fe20000000000 */
[----:B------:R-:W-:Y:S01]  /*55d0*/  IMAD.HI.U32 R6, R3, R178, RZ ;  /* 0x000000b203067227 */ /* 0x000fe200078e00ff */
[----:B------:R-:W-:Y:S02]  /*55e0*/  ISETP.GE.AND P5, PT, R11, RZ, PT ;  /* 0x000000ff0b00720c */ /* 0x000fe40003fa6270 */
[----:B------:R-:W-:Y:S01]  /*55f0*/  ISETP.GT.U32.AND P4, PT, R4, R46, PT ;  /* 0x0000002e0400720c */ /* 0x000fe20003f84070 */
[----:B------:R-:W-:Y:S01]  /*5600*/  IMAD.MOV R7, RZ, RZ, -R6 ;  /* 0x000000ffff077224 */ /* 0x000fe200078e0a06 */
[----:B------:R-:W-:Y:S01]  /*5610*/  IADD3 R11, R2, 0x38, RZ ;  /* 0x00000038020b7810 */ /* 0x000fe20007ffe0ff */
[----:B------:R-:W-:-:S03]  /*5620*/  IMAD.HI.U32 R6, R3, R56, RZ ;  /* 0x0000003803067227 */ /* 0x000fc600078e00ff */
[----:B------:R-:W-:Y:S01]  /*5630*/  IABS R38, R11 ;  /* 0x0000000b00267213 */ /* 0x000fe20000000000 */
[--C-:B------:R-:W-:Y:S01]  /*5640*/  @!P2 IMAD.IADD R54, R54, 0x1, -R4.reuse ;  /* 0x000000013636a824 */ /* 0x100fe200078e0a04 */
[----:B------:R-:W-:Y:S01]  /*5650*/  ISETP.GE.AND P2, PT, R17, RZ, PT ;  /* 0x000000ff1100720c */ /* 0x000fe20003f46270 */
[----:B------:R-:W-:Y:S01]  /*5660*/  @!P6 IMAD.IADD R52, R52, 0x1, -R4 ;  /* 0x000000013434e824 */ /* 0x000fe200078e0a04 */
[----:B------:R-:W-:Y:S01]  /*5670*/  IADD3 R17, R2, 0x24, RZ ;  /* 0x0000002402117810 */ /* 0x000fe20007ffe0ff */
[----:B------:R-:W-:Y:S02]  /*5680*/  IMAD R178, R4, R7, R178 ;  /* 0x0000000704b27224 */ /* 0x000fe400078e02b2 */
[----:B------:R-:W-:Y:S01]  /*5690*/  IMAD.MOV R7, RZ, RZ, -R6 ;  /* 0x000000ffff077224 */ /* 0x000fe200078e0a06 */
[----:B------:R-:W-:Y:S01]  /*56a0*/  IABS R30, R17 ;  /* 0x00000011001e7213 */ /* 0x000fe20000000000 */
[----:B------:R-:W-:Y:S01]  /*56b0*/  @!P0 IMAD.IADD R50, R50, 0x1, -R4 ;  /* 0x0000000132328824 */ /* 0x000fe200078e0a04 */
[----:B------:R-:W-:Y:S01]  /*56c0*/  ISETP.GE.AND P0, PT, R18, RZ, PT ;  /* 0x000000ff1200720c */ /* 0x000fe20003f06270 */
[----:B------:R-:W-:Y:S01]  /*56d0*/  @!P1 IMAD.MOV R54, RZ, RZ, -R54 ;  /* 0x000000ffff369224 */ /* 0x000fe200078e0a36 */
[C---:B------:R-:W-:Y:S01]  /*56e0*/  ISETP.GT.U32.AND P1, PT, R4.reuse, R52, PT ;  /* 0x000000340400720c */ /* 0x040fe20003f24070 */
[C---:B------:R-:W-:Y:S01]  /*56f0*/  IMAD R56, R4.reuse, R7, R56 ;  /* 0x0000000704387224 */ /* 0x040fe200078e0238 */
[----:B------:R-:W-:Y:S01]  /*5700*/  ISETP.GT.U32.AND P6, PT, R4, R50, PT ;  /* 0x000000320400720c */ /* 0x000fe20003fc4070 */
[----:B------:R-:W-:Y:S01]  /*5710*/  @!P4 IMAD.IADD R46, R46, 0x1, -R4 ;  /* 0x000000012e2ec824 */ /* 0x000fe200078e0a04 */
[----:B------:R-:W-:Y:S01]  /*5720*/  IABS R18, R23 ;  /* 0x0000001700127213 */ /* 0x000fe20000000000 */
[----:B------:R-:W-:Y:S01]  /*5730*/  IMAD.HI.U32 R6, R3, R38, RZ ;  /* 0x0000002603067227 */ /* 0x000fe200078e00ff */
[----:B------:R-:W-:-:S03]  /*5740*/  ISETP.GT.U32.AND P4, PT, R4, R56, PT ;  /* 0x000000380400720c */ /* 0x000fc60003f84070 */
[----:B------:R-:W-:Y:S02]  /*5750*/  IMAD.MOV R7, RZ, RZ, -R6 ;  /* 0x000000ffff077224 */ /* 0x000fe400078e0a06 */
[----:B------:R-:W-:Y:S02]  /*5760*/  @!P0 IMAD.MOV R46, RZ, RZ, -R46 ;  /* 0x000000ffff2e8224 */ /* 0x000fe400078e0a2e */
[--C-:B------:R-:W-:Y:S01]  /*5770*/  @!P1 IMAD.IADD R52, R52, 0x1, -R4.reuse ;  /* 0x0000000134349824 */ /* 0x100fe200078e0a04 */
[----:B------:R-:W-:Y:S01]  /*5780*/  ISETP.GE.AND P1, PT, R9, RZ, PT ;  /* 0x000000ff0900720c */ /* 0x000fe20003f26270 */
[----:B------:R-:W-:Y:S01]  /*5790*/  @!P6 IMAD.IADD R50, R50, 0x1, -R4 ;  /* 0x000000013232e824 */ /* 0x000fe200078e0a04 */
[----:B------:R-:W-:Y:S01]  /*57a0*/  IADD3 R9, R2, 0x34, RZ ;  /* 0x0000003402097810 */ /* 0x000fe20007ffe0ff */
[----:B------:R-:W-:Y:S01]  /*57b0*/  @!P3 IMAD.MOV R176, RZ, RZ, -R176 ;  /* 0x000000ffffb0b224 */ /* 0x000fe200078e0ab0 */
[----:B------:R-:W-:Y:S01]  /*57c0*/  ISETP.GT.U32.AND P6, PT, R4, R178, PT ;  /* 0x000000b20400720c */ /* 0x000fe20003fc4070 */
[----:B------:R-:W-:Y:S01]  /*57d0*/  @!P4 IMAD.IADD R56, R56, 0x1, -R4 ;  /* 0x000000013838c824 */ /* 0x000fe200078e0a04 */
[----:B------:R-:W-:Y:S01]  /*57e0*/  IABS R44, R9 ;  /* 0x00000009002c7213 */ /* 0x000fe20000000000 */
[----:B------:R-:W-:Y:S01]  /*57f0*/  @!P5 IMAD.MOV R50, RZ, RZ, -R50 ;  /* 0x000000ffff32d224 */ /* 0x000fe200078e0a32 */
[----:B------:R-:W-:Y:S01]  /*5800*/  ISETP.GE.AND P0, PT, R9, RZ, PT ;  /* 0x000000ff0900720c */ /* 0x000fe20003f06270 */
[C---:B------:R-:W-:Y:S01]  /*5810*/  IMAD R38, R4.reuse, R7, R38 ;  /* 0x0000000704267224 */ /* 0x040fe200078e0226 */
[----:B------:R-:W-:Y:S01]  /*5820*/  ISETP.GT.U32.AND P4, PT, R4, R56, PT ;  /* 0x000000380400720c */ /* 0x000fe20003f84070 */
[----:B------:R-:W-:Y:S01]  /*5830*/  IMAD.HI.U32 R6, R3, R44, RZ ;  /* 0x0000002c03067227 */ /* 0x000fe200078e00ff */
[----:B------:R-:W-:-:S02]  /*5840*/  ISETP.GE.AND P3, PT, R13, RZ, PT ;  /* 0x000000ff0d00720c */ /* 0x000fc40003f66270 */
[----:B------:R-:W-:Y:S01]  /*5850*/  IADD3 R13, R2, 0x30, RZ ;  /* 0x00000030020d7810 */ /* 0x000fe20007ffe0ff */
[----:B------:R-:W-:Y:S02]  /*5860*/  IMAD.MOV R9, RZ, RZ, -R6 ;  /* 0x000000ffff097224 */ /* 0x000fe400078e0a06 */
[----:B------:R-:W-:Y:S01]  /*5870*/  @!P6 IMAD.IADD R178, R178, 0x1, -R4 ;  /* 0x00000001b2b2e824 */ /* 0x000fe200078e0a04 */
[----:B------:R-:W-:Y:S01]  /*5880*/  IABS R180, R13 ;  /* 0x0000000d00b47213 */ /* 0x000fe20000000000 */
[C---:B------:R-:W-:Y:S01]  /*5890*/  IMAD R44, R4.reuse, R9, R44 ;  /* 0x00000009042c7224 */ /* 0x040fe200078e022c */
[----:B------:R-:W-:Y:S01]  /*58a0*/  ISETP.GE.AND P6, PT, R11, RZ, PT ;  /* 0x000000ff0b00720c */ /* 0x000fe20003fc6270 */
[----:B------:R-:W-:Y:S01]  /*58b0*/  @!P2 IMAD.MOV R52, RZ, RZ, -R52 ;  /* 0x000000ffff34a224 */ /* 0x000fe200078e0a34 */
[----:B------:R-:W-:Y:S01]  /*58c0*/  ISETP.GT.U32.AND P5, PT, R4, R178, PT ;  /* 0x000000b20400720c */ /* 0x000fe20003fa4070 */
[----:B------:R-:W-:Y:S01]  /*58d0*/  @!P4 IMAD.IADD R56, R56, 0x1, -R4 ;  /* 0x000000013838c824 */ /* 0x000fe200078e0a04 */
[----:B------:R-:W-:Y:S01]  /*58e0*/  ISETP.GT.U32.AND P4, PT, R4, R44, PT ;  /* 0x0000002c0400720c */ /* 0x000fe20003f84070 */
[----:B------:R-:W-:Y:S01]  /*58f0*/  IMAD.HI.U32 R7, R3, R180, RZ ;  /* 0x000000b403077227 */ /* 0x000fe200078e00ff */
[----:B------:R-:W-:-:S02]  /*5900*/  IADD3 R11, R2, 0x2c, RZ ;  /* 0x0000002c020b7810 */ /* 0x000fc40007ffe0ff */
[C---:B------:R-:W-:Y:S01]  /*5910*/  ISETP.GT.U32.AND P2, PT, R4.reuse, R38, PT ;  /* 0x000000260400720c */ /* 0x040fe20003f44070 */
[----:B------:R-:W-:Y:S01]  /*5920*/  IMAD.MOV R7, RZ, RZ, -R7 ;  /* 0x000000ffff077224 */ /* 0x000fe200078e0a07 */
[----:B------:R-:W-:Y:S01]  /*5930*/  IABS R58, R11 ;  /* 0x0000000b003a7213 */ /* 0x000fe20000000000 */
[----:B------:R-:W-:Y:S01]  /*5940*/  @!P1 IMAD.MOV R56, RZ, RZ, -R56 ;  /* 0x000000ffff389224 */ /* 0x000fe200078e0a38 */
[----:B------:R-:W-:Y:S01]  /*5950*/  ISETP.GE.AND P1, PT, R11, RZ, PT ;  /* 0x000000ff0b00720c */ /* 0x000fe20003f26270 */
[----:B------:R-:W-:Y:S02]  /*5960*/  IMAD R180, R4, R7, R180 ;  /* 0x0000000704b47224 */ /* 0x000fe400078e02b4 */
[--C-:B------:R-:W-:Y:S01]  /*5970*/  @!P5 IMAD.IADD R178, R178, 0x1, -R4.reuse ;  /* 0x00000001b2b2d824 */ /* 0x100fe200078e0a04 */
[----:B------:R-:W-:Y:S01]  /*5980*/  ISETP.GE.AND P5, PT, R13, RZ, PT ;  /* 0x000000ff0d00720c */ /* 0x000fe20003fa6270 */
[----:B------:R-:W-:Y:S01]  /*5990*/  @!P4 IMAD.IADD R44, R44, 0x1, -R4 ;  /* 0x000000012c2cc824 */ /* 0x000fe200078e0a04 */
[----:B------:R-:W-:Y:S01]  /*59a0*/  IADD3 R13, R2, 0x28, RZ ;  /* 0x00000028020d7810 */ /* 0x000fe20007ffe0ff */
[----:B------:R-:W-:Y:S01]  /*59b0*/  @!P3 IMAD.MOV R178, RZ, RZ, -R178 ;  /* 0x000000ffffb2b224 */ /* 0x000fe200078e0ab2 */
[C---:B------:R-:W-:Y:S01]  /*59c0*/  ISETP.GT.U32.AND P3, PT, R4.reuse, R180, PT ;  /* 0x000000b40400720c */ /* 0x040fe20003f64070 */
[----:B------:R-:W-:Y:S01]  /*59d0*/  IMAD.HI.U32 R6, R3, R58, RZ ;  /* 0x0000003a03067227 */ /* 0x000fe200078e00ff */
[----:B------:R-:W-:-:S02]  /*59e0*/  ISETP.GT.U32.AND P4, PT, R4, R44, PT ;  /* 0x0000002c0400720c */ /* 0x000fc40003f84070 */
[----:B------:R-:W-:Y:S01]  /*59f0*/  IABS R36, R13 ;  /* 0x0000000d00247213 */ /* 0x000fe20000000000 */
[----:B------:R-:W-:Y:S02]  /*5a00*/  IMAD.MOV R9, RZ, RZ, -R6 ;  /* 0x000000ffff097224 */ /* 0x000fe400078e0a06 */
[----:B------:R-:W-:Y:S02]  /*5a10*/  @!P2 IMAD.IADD R38, R38, 0x1, -R4 ;  /* 0x000000012626a824 */ /* 0x000fe400078e0a04 */
[C---:B------:R-:W-:Y:S02]  /*5a20*/  IMAD R58, R4.reuse, R9, R58 ;  /* 0x00000009043a7224 */ /* 0x040fe400078e023a */
[----:B------:R-:W-:Y:S01]  /*5a30*/  IMAD.HI.U32 R7, R3, R36, RZ ;  /* 0x0000002403077227 */ /* 0x000fe200078e00ff */
[----:B------:R-:W-:-:S03]  /*5a40*/  ISETP.GT.U32.AND P2, PT, R4, R38, PT ;  /* 0x000000260400720c */ /* 0x000fc60003f44070 */
[--C-:B------:R-:W-:Y:S02]  /*5a50*/  @!P3 IMAD.IADD R180, R180, 0x1, -R4.reuse ;  /* 0x00000001b4b4b824 */ /* 0x100fe400078e0a04 */
[----:B------:R-:W-:Y:S01]  /*5a60*/  @!P4 IMAD.IADD R44, R44, 0x1, -R4 ;  /* 0x000000012c2cc824 */ /* 0x000fe200078e0a04 */
[C---:B------:R-:W-:Y:S01]  /*5a70*/  ISETP.GT.U32.AND P4, PT, R4.reuse, R58, PT ;  /* 0x0000003a0400720c */ /* 0x040fe20003f84070 */
[----:B------:R-:W-:Y:S01]  /*5a80*/  IMAD.MOV R7, RZ, RZ, -R7 ;  /* 0x000000ffff077224 */ /* 0x000fe200078e0a07 */
[----:B------:R-:W-:Y:S01]  /*5a90*/  ISETP.GT.U32.AND P3, PT, R4, R180, PT ;  /* 0x000000b40400720c */ /* 0x000fe20003f64070 */
[----:B------:R-:W-:-:S04]  /*5aa0*/  IMAD.HI.U32 R6, R3, R30, RZ ;  /* 0x0000001e03067227 */ /* 0x000fc800078e00ff */
[----:B------:R-:W-:Y:S02]  /*5ab0*/  IMAD R36, R4, R7, R36 ;  /* 0x0000000704247224 */ /* 0x000fe400078e0224 */
[----:B------:R-:W-:Y:S02]  /*5ac0*/  IMAD.MOV R7, RZ, RZ, -R6 ;  /* 0x000000ffff077224 */ /* 0x000fe400078e0a06 */
[----:B------:R-:W-:Y:S01]  /*5ad0*/  @!P2 IMAD.IADD R38, R38, 0x1, -R4 ;  /* 0x000000012626a824 */ /* 0x000fe200078e0a04 */
[----:B------:R-:W-:Y:S01]  /*5ae0*/  ISETP.GE.AND P2, PT, R13, RZ, PT ;  /* 0x000000ff0d00720c */ /* 0x000fe20003f46270 */
[----:B------:R-:W-:Y:S01]  /*5af0*/  IMAD R30, R4, R7, R30 ;  /* 0x00000007041e7224 */ /* 0x000fe200078e021e */
[----:B------:R-:W-:Y:S01]  /*5b00*/  IADD3 R13, R2, 0x20, RZ ;  /* 0x00000020020d7810 */ /* 0x000fe20007ffe0ff */
[--C-:B------:R-:W-:Y:S02]  /*5b10*/  @!P4 IMAD.IADD R58, R58, 0x1, -R4.reuse ;  /* 0x000000013a3ac824 */ /* 0x100fe400078e0a04 */
        /* <DEDUP_REMOVED lines=8> */
[----:B------:R-:W-:Y:S02]  /*5ba0*/  @!P4 IMAD.IADD R30, R30, 0x1, -R4 ;  /* 0x000000011e1ec824 */ /* 0x000fe400078e0a04 */
[----:B------:R-:W-:Y:S02]  /*5bb0*/  IMAD.MOV R7, RZ, RZ, -R6 ;  /* 0x000000ffff077224 */ /* 0x000fe400078e0a06 */
[----:B------:R-:W-:Y:S01]  /*5bc0*/  @!P3 IMAD.IADD R36, R36, 0x1, -R4 ;  /* 0x000000012424b824 */ /* 0x000fe200078e0a04 */
[C---:B------:R-:W-:Y:S01]  /*5bd0*/  ISETP.GT.U32.AND P3, PT, R4.reuse, R58, PT ;  /* 0x0000003a0400720c */ /* 0x040fe20003f64070 */
[C---:B------:R-:W-:Y:S01]  /*5be0*/  IMAD R182, R4.reuse, R7, R182 ;  /* 0x0000000704b67224 */ /* 0x040fe200078e02b6 */
[C---:B------:R-:W-:Y:S01]  /*5bf0*/  ISETP.GT.U32.AND P4, PT, R4.reuse, R30, PT ;  /* 0x0000001e0400720c */ /* 0x040fe20003f84070 */
[----:B------:R-:W-:Y:S01]  /*5c00*/  IMAD.HI.U32 R7, R3, R24, RZ ;  /* 0x0000001803077227 */ /* 0x000fe200078e00ff */
[----:B------:R-:W-:-:S03]  /*5c10*/  ISETP.GT.U32.AND P6, PT, R4, R36, PT ;  /* 0x000000240400720c */ /* 0x000fc60003fc4070 */
[----:B------:R-:W-:-:S04]  /*5c20*/  IMAD.HI.U32 R6, R3, R66, RZ ;  /* 0x0000004203067227 */ /* 0x000fc800078e00ff */
[----:B------:R-:W-:Y:S02]  /*5c30*/  IMAD.MOV R7, RZ, RZ, -R7 ;  /* 0x000000ffff077224 */ /* 0x000fe400078e0a07 */
[----:B------:R-:W-:Y:S02]  /*5c40*/  IMAD.MOV R11, RZ, RZ, -R6 ;  /* 0x000000ffff0b7224 */ /* 0x000fe400078e0a06 */
[----:B------:R-:W-:Y:S01]  /*5c50*/  IMAD R24, R4, R7, R24 ;  /* 0x0000000704187224 */ /* 0x000fe200078e0218 */
[----:B------:R-:W-:Y:S01]  /*5c60*/  IADD3 R7, R2, 0x4, RZ ;  /* 0x0000000402077810 */ /* 0x000fe20007ffe0ff */
[----:B------:R-:W-:Y:S02]  /*5c70*/  IMAD R66, R4, R11, R66 ;  /* 0x0000000b04427224 */ /* 0x000fe400078e0242 */
[--C-:B------:R-:W-:Y:S01]  /*5c80*/  @!P3 IMAD.IADD R58, R58, 0x1, -R4.reuse ;  /* 0x000000013a3ab824 */ /* 0x100fe200078e0a04 */
[----:B------:R-:W-:Y:S01]  /*5c90*/  ISETP.GT.U32.AND P3, PT, R4, R182, PT ;  /* 0x000000b60400720c */ /* 0x000fe20003f64070 */
[--C-:B------:R-:W-:Y:S01]  /*5ca0*/  @!P4 IMAD.IADD R30, R30, 0x1, -R4.reuse ;  /* 0x000000011e1ec824 */ /* 0x100fe200078e0a04 */
[----:B------:R-:W-:Y:S01]  /*5cb0*/  ISETP.GT.U32.AND P4, PT, R4, R24, PT ;  /* 0x000000180400720c */ /* 0x000fe20003f84070 */
[----:B------:R-:W-:Y:S01]  /*5cc0*/  @!P6 IMAD.IADD R36, R36, 0x1, -R4 ;  /* 0x000000012424e824 */ /* 0x000fe200078e0a04 */
[----:B------:R-:W-:Y:S01]  /*5cd0*/  ISETP.GT.U32.AND P6, PT, R4, R66, PT ;  /* 0x000000420400720c */ /* 0x000fe20003fc4070 */
[----:B------:R-:W-:Y:S01]  /*5ce0*/  IMAD.HI.U32 R6, R3, R184, RZ ;  /* 0x000000b803067227 */ /* 0x000fe200078e00ff */
[----:B------:R-:W-:-:S03]  /*5cf0*/  IABS R11, R7 ;  /* 0x00000007000b7213 */ /* 0x000fc60000000000 */
[----:B------:R-:W-:Y:S02]  /*5d00*/  IMAD R18, R4, R9, R18 ;  /* 0x0000000904127224 */ /* 0x000fe400078e0212 */
[----:B------:R-:W-:Y:S01]  /*5d10*/  IMAD.MOV R9, RZ, RZ, -R6 ;  /* 0x000000ffff097224 */ /* 0x000fe200078e0a06 */
[----:B------:R-:W-:Y:S01]  /*5d20*/  IABS R6, R29 ;  /* 0x0000001d00067213 */ /* 0x000fe20000000000 */
[----:B------:R-:W-:Y:S01]  /*5d30*/  @!P3 IMAD.IADD R182, R182, 0x1, -R4 ;  /* 0x00000001b6b6b824 */ /* 0x000fe200078e0a04 */
[C---:B------:R-:W-:Y:S01]  /*5d40*/  ISETP.GT.U32.AND P3, PT, R4.reuse, R18, PT ;  /* 0x000000120400720c */ /* 0x040fe20003f64070 */
[----:B------:R-:W-:Y:S02]  /*5d50*/  IMAD R184, R4, R9, R184 ;  /* 0x0000000904b87224 */ /* 0x000fe400078e02b8 */
[----:B------:R-:W-:Y:S01]  /*5d60*/  @!P4 IMAD.IADD R24, R24, 0x1, -R4 ;  /* 0x000000011818c824 */ /* 0x000fe200078e0a04 */
[----:B------:R-:W-:Y:S01]  /*5d70*/  ISETP.GE.AND P4, PT, R17, RZ, PT ;  /* 0x000000ff1100720c */ /* 0x000fe20003f86270 */
[----:B------:R-:W-:-:S04]  /*5d80*/  IMAD.HI.U32 R2, R3, R92, RZ ;  /* 0x0000005c03027227 */ /* 0x000fc800078e00ff */
[----:B------:R-:W-:Y:S01]  /*5d90*/  @!P6 IMAD.IADD R66, R66, 0x1, -R4 ;  /* 0x000000014242e824 */ /* 0x000fe200078e0a04 */
[C---:B------:R-:W-:Y:S01]  /*5da0*/  ISETP.GT.U32.AND P6, PT, R4.reuse, R184, PT ;  /* 0x000000b80400720c */ /* 0x040fe20003fc4070 */
[----:B------:R-:W-:Y:S01]  /*5db0*/  @!P0 IMAD.MOV R44, RZ, RZ, -R44 ;  /* 0x000000ffff2c8224 */ /* 0x000fe200078e0a2c */
[----:B------:R-:W-:Y:S01]  /*5dc0*/  ISETP.GT.U32.AND P0, PT, R4, R182, PT ;  /* 0x000000b60400720c */ /* 0x000fe20003f04070 */
[----:B------:R-:W-:Y:S02]  /*5dd0*/  IMAD.MOV R9, RZ, RZ, -R2 ;  /* 0x000000ffff097224 */ /* 0x000fe400078e0a02 */
[----:B------:R-:W-:-:S04]  /*5de0*/  IMAD.HI.U32 R2, R3, R6, RZ ;  /* 0x0000000603027227 */ /* 0x000fc800078e00ff */
[C---:B------:R-:W-:Y:S02]  /*5df0*/  IMAD R92, R4.reuse, R9, R92 ;  /* 0x00000009045c7224 */ /* 0x040fe400078e025c */
[----:B------:R-:W-:Y:S01]  /*5e00*/  IMAD.MOV R9, RZ, RZ, -R2 ;  /* 0x000000ffff097224 */ /* 0x000fe200078e0a02 */
[----:B------:R-:W-:Y:S01]  /*5e10*/  LOP3.LUT R2, R65, 0xe0, RZ, 0xc0, !PT ;  /* 0x000000e041027812 */ /* 0x000fe200078ec0ff */
[----:B------:R-:W-:Y:S01]  /*5e20*/  @!P4 IMAD.MOV R30, RZ, RZ, -R30 ;  /* 0x000000ffff1ec224 */ /* 0x000fe200078e0a1e */
[C---:B------:R-:W-:Y:S01]  /*5e30*/  ISETP.GT.U32.AND P4, PT, R4.reuse, R92, PT ;  /* 0x0000005c0400720c */ /* 0x040fe20003f84070 */
[----:B------:R-:W-:Y:S02]  /*5e40*/  IMAD R6, R4, R9, R6 ;  /* 0x0000000904067224 */ /* 0x000fe400078e0206 */
[--C-:B------:R-:W-:Y:S02]  /*5e50*/  @!P6 IMAD.IADD R184, R184, 0x1, -R4.reuse ;  /* 0x00000001b8b8e824 */ /* 0x100fe400078e0a04 */
[----:B------:R-:W-:Y:S01]  /*5e60*/  @!P0 IMAD.IADD R182, R182, 0x1, -R4 ;  /* 0x00000001b6b68824 */ /* 0x000fe200078e0a04 */
[C---:B------:R-:W-:Y:S01]  /*5e70*/  ISETP.GT.U32.AND P0, PT, R4.reuse, R6, PT ;  /* 0x000000060400720c */ /* 0x040fe20003f04070 */
[----:B------:R-:W-:Y:S01]  /*5e80*/  IMAD.HI.U32 R3, R3, R11, RZ ;  /* 0x0000000b03037227 */ /* 0x000fe200078e00ff */
[----:B------:R-:W-:-:S03]  /*5e90*/  ISETP.GT.U32.AND P6, PT, R4, R184, PT ;  /* 0x000000b80400720c */ /* 0x000fc60003fc4070 */
[----:B------:R-:W-:Y:S02]  /*5ea0*/  IMAD.MOV R3, RZ, RZ, -R3 ;  /* 0x000000ffff037224 */ /* 0x000fe400078e0a03 */
[--C-:B------:R-:W-:Y:S01]  /*5eb0*/  @!P3 IMAD.IADD R18, R18, 0x1, -R4.reuse ;  /* 0x000000011212b824 */ /* 0x100fe200078e0a04 */
[----:B------:R-:W-:Y:S01]  /*5ec0*/  ISETP.GE.AND P3, PT, R13, RZ, PT ;  /* 0x000000ff0d00720c */ /* 0x000fe20003f66270 */
[----:B------:R-:W-:Y:S01]  /*5ed0*/  @!P4 IMAD.IADD R92, R92, 0x1, -R4 ;  /* 0x000000015c5cc824 */ /* 0x000fe200078e0a04 */
[----:B------:R-:W-:Y:S01]  /*5ee0*/  ISETP.GE.AND P4, PT, R25, RZ, PT ;  /* 0x000000ff1900720c */ /* 0x000fe20003f86270 */
[C---:B------:R-:W-:Y:S01]  /*5ef0*/  IMAD R9, R4.reuse, R3, R11 ;  /* 0x0000000304097224 */ /* 0x040fe200078e020b */
[C---:B------:R-:W-:Y:S01]  /*5f00*/  LOP3.LUT R11, R65.reuse, 0x7, RZ, 0xc0, !PT ;  /* 0x00000007410b7812 */ /* 0x040fe200078ec0ff */
[----:B------:R-:W-:Y:S01]  /*5f10*/  @!P1 IMAD.MOV R58, RZ, RZ, -R58 ;  /* 0x000000ffff3a9224 */ /* 0x000fe200078e0a3a */
[----:B------:R-:W-:Y:S01]  /*5f20*/  ISETP.GT.U32.AND P1, PT, R4, R24, PT ;  /* 0x000000180400720c */ /* 0x000fe20003f24070 */
[--C-:B------:R-:W-:Y:S01]  /*5f30*/  @!P0 IMAD.IADD R6, R6, 0x1, -R4.reuse ;  /* 0x0000000106068824 */ /* 0x100fe200078e0a04 */
[----:B------:R-:W-:Y:S01]  /*5f40*/  ISETP.GT.U32.AND P0, PT, R4, R92, PT ;  /* 0x0000005c0400720c */ /* 0x000fe20003f04070 */
[----:B------:R-:W-:Y:S01]  /*5f50*/  @!P6 IMAD.IADD R184, R184, 0x1, -R4 ;  /* 0x00000001b8b8e824 */ /* 0x000fe200078e0a04 */
[C---:B------:R-:W-:Y:S01]  /*5f60*/  ISETP.GT.U32.AND P6, PT, R4.reuse, R9, PT ;  /* 0x000000090400720c */ /* 0x040fe20003fc4070 */
[----:B------:R-:W-:Y:S01]  /*5f70*/  @!P5 IMAD.MOV R180, RZ, RZ, -R180 ;  /* 0x000000ffffb4d224 */ /* 0x000fe200078e0ab4 */
[C---:B------:R-:W-:Y:S01]  /*5f80*/  ISETP.GT.U32.AND P5, PT, R4.reuse, R66, PT ;  /* 0x000000420400720c */ /* 0x040fe20003fa4070 */
[----:B------:R-:W-:Y:S01]  /*5f90*/  @!P2 IMAD.MOV R36, RZ, RZ, -R36 ;  /* 0x000000ffff24a224 */ /* 0x000fe200078e0a24 */
[C---:B------:R-:W-:Y:S01]  /*5fa0*/  ISETP.GT.U32.AND P2, PT, R4.reuse, R18, PT ;  /* 0x000000120400720c */ /* 0x040fe20003f44070 */
[----:B------:R-:W-:Y:S01]  /*5fb0*/  @!P3 IMAD.MOV R182, RZ, RZ, -R182 ;  /* 0x000000ffffb6b224 */ /* 0x000fe200078e0ab6 */
[----:B------:R-:W-:Y:S01]  /*5fc0*/  ISETP.GT.U32.AND P3, PT, R4, R6, PT ;  /* 0x000000060400720c */ /* 0x000fe20003f64070 */
[----:B------:R-:W-:-:S02]  /*5fd0*/  IMAD.SHL.U32 R3, R65, 0x8, RZ ;  /* 0x0000000841037824 */ /* 0x000fc400078e00ff */
[--C-:B------:R-:W-:Y:S01]  /*5fe0*/  @!P1 IMAD.IADD R24, R24, 0x1, -R4.reuse ;  /* 0x0000000118189824 */ /* 0x100fe200078e0a04 */
[----:B------:R-:W-:Y:S01]  /*5ff0*/  ISETP.GE.AND P1, PT, R21, RZ, PT ;  /* 0x000000ff1500720c */ /* 0x000fe20003f26270 */
[--C-:B------:R-:W-:Y:S01]  /*6000*/  @!P0 IMAD.IADD R92, R92, 0x1, -R4.reuse ;  /* 0x000000015c5c8824 */ /* 0x100fe200078e0a04 */
[----:B------:R-:W-:Y:S01]  /*6010*/  ISETP.GE.AND P0, PT, R29, RZ, PT ;  /* 0x000000ff1d00720c */ /* 0x000fe20003f06270 */
[--C-:B------:R-:W-:Y:S01]  /*6020*/  @!P6 IMAD.IADD R9, R9, 0x1, -R4.reuse ;  /* 0x000000010909e824 */ /* 0x100fe200078e0a04 */
[----:B------:R-:W-:Y:S01]  /*6030*/  LOP3.LUT R13, R3, 0x30, RZ, 0xc0, !PT ;  /* 0x00000030030d7812 */ /* 0x000fe200078ec0ff */
[--C-:B------:R-:W-:Y:S01]  /*6040*/  @!P5 IMAD.IADD R66, R66, 0x1, -R4.reuse ;  /* 0x000000014242d824 */ /* 0x100fe200078e0a04 */
[----:B------:R-:W-:Y:S01]  /*6050*/  ISETP.GE.AND P5, PT, R19, RZ, PT ;  /* 0x000000ff1300720c */ /* 0x000fe20003fa6270 */
[--C-:B------:R-:W-:Y:S01]  /*6060*/  @!P2 IMAD.IADD R18, R18, 0x1, -R4.reuse ;  /* 0x000000011212a824 */ /* 0x100fe200078e0a04 */
[----:B------:R-:W-:Y:S01]  /*6070*/  ISETP.GT.U32.AND P6, PT, R4, R9, PT ;  /* 0x000000090400720c */ /* 0x000fe20003fc4070 */
[----:B------:R-:W-:Y:S01]  /*6080*/  @!P3 IMAD.IADD R6, R6, 0x1, -R4 ;  /* 0x000000010606b824 */ /* 0x000fe200078e0a04 */
[----:B------:R-:W-:Y:S01]  /*6090*/  ISETP.GE.AND P2, PT, R23, RZ, PT ;  /* 0x000000ff1700720c */ /* 0x000fe20003f46270 */
[----:B------:R-:W-:Y:S01]  /*60a0*/  IMAD R17, R11, 0x4, R2 ;  /* 0x000000040b117824 */ /* 0x000fe200078e0202 */
[----:B------:R-:W-:Y:S01]  /*60b0*/  ISETP.GE.AND P3, PT, R7, RZ, PT ;  /* 0x000000ff0700720c */ /* 0x000fe20003f66270 */
[----:B------:R-:W-:Y:S01]  /*60c0*/  @!P1 IMAD.MOV R24, RZ, RZ, -R24 ;  /* 0x000000ffff189224 */ /* 0x000fe200078e0a18 */
[----:B------:R-:W-:Y:S01]  /*60d0*/  ISETP.GE.AND P1, PT, R71, RZ, PT ;  /* 0x000000ff4700720c */ /* 0x000fe20003f26270 */
[----:B------:R-:W-:Y:S01]  /*60e0*/  @!P0 IMAD.MOV R6, RZ, RZ, -R6 ;  /* 0x000000ffff068224 */ /* 0x000fe200078e0a06 */
[----:B------:R-:W-:Y:S01]  /*60f0*/  ISETP.NE.AND P0, PT, RZ, c[0x0][0x178], PT ;  /* 0x00005e00ff007a0c */ /* 0x000fe20003f05270 */
[----:B------:R-:W-:Y:S01]  /*6100*/  IMAD R13, R11, 0x40, R13 ;  /* 0x000000400b0d7824 */ /* 0x000fe200078e020d */
[----:B------:R-:W-:Y:S01]  /*6110*/  SHF.R.U32.HI R2, RZ, 0x2, R31 ;  /* 0x00000002ff027819 */ /* 0x000fe2000001161f */
[----:B------:R-:W-:Y:S01]  /*6120*/  @!P5 IMAD.MOV R66, RZ, RZ, -R66 ;  /* 0x000000ffff42d224 */ /* 0x000fe200078e0a42 */
[----:B------:R-:W-:Y:S01]  /*6130*/  ISETP.GE.AND P5, PT, R27, RZ, PT ;  /* 0x000000ff1b00720c */ /* 0x000fe20003fa6270 */
[----:B------:R-:W-:Y:S01]  /*6140*/  @!P6 IMAD.IADD R9, R9, 0x1, -R4 ;  /* 0x000000010909e824 */ /* 0x000fe200078e0a04 */
[----:B------:R-:W-:Y:S01]  /*6150*/  ISETP.NE.AND P6, PT, RZ, c[0x0][0x17c], PT ;  /* 0x00005f00ff007a0c */ /* 0x000fe20003fc5270 */
[----:B------:R-:W-:-:S02]  /*6160*/  IMAD.SHL.U32 R3, R65, 0x2, RZ ;  /* 0x0000000241037824 */ /* 0x000fc400078e00ff */
[----:B------:R-:W-:Y:S01]  /*6170*/  IMAD.SHL.U32 R11, R11, 0x10, RZ ;  /* 0x000000100b0b7824 */ /* 0x000fe200078e00ff */
[----:B------:R-:W-:Y:S01]  /*6180*/  SEL R133, R93, R10, !P6 ;  /* 0x0000000a5d857207 */ /* 0x000fe20007000000 */
[----:B------:R-:W-:Y:S01]  /*6190*/  @!P2 IMAD.MOV R18, RZ, RZ, -R18 ;  /* 0x000000ffff12a224 */ /* 0x000fe200078e0a12 */
[----:B------:R-:W-:Y:S01]  /*61a0*/  LOP3.LUT R7, R13, 0x10, R3, 0x78, !PT ;  /* 0x000000100d077812 */ /* 0x000fe200078e7803 */
[----:B------:R-:W-:Y:S01]  /*61b0*/  IMAD.MOV.U32 R4, RZ, RZ, R9 ;  /* 0x000000ffff047224 */ /* 0x000fe200078e0009 */
[----:B------:R-:W-:Y:S01]  /*61c0*/  SEL R9, R93, R14, !P6 ;  /* 0x0000000e5d097207 */ /* 0x000fe20007000000 */
[----:B------:R-:W-:Y:S01]  /*61d0*/  @!P1 IMAD.MOV R8, RZ, RZ, -R8 ;  /* 0x000000ffff089224 */ /* 0x000fe200078e0a08 */
[--C-:B------:R-:W-:Y:S01]  /*61e0*/  LOP3.LUT R11, R11, 0x30, R3.reuse, 0x78, !PT ;  /* 0x000000300b0b7812 */ /* 0x100fe200078e7803 */
[----:B------:R-:W-:Y:S01]  /*61f0*/  IMAD R133, R133, c[0x0][0x190], RZ ;  /* 0x0000640085857a24 */ /* 0x000fe200078e02ff */
[----:B------:R-:W-:Y:S01]  /*6200*/  SEL R67, R93, R18, !P6 ;  /* 0x000000125d437207 */ /* 0x000fe20007000000 */
[----:B------:R-:W-:Y:S01]  /*6210*/  IMAD.SHL.U32 R18, R65, 0x20, RZ ;  /* 0x0000002041127824 */ /* 0x000fe200078e00ff */
[----:B------:R-:W-:Y:S01]  /*6220*/  @!P0 LOP3.LUT R8, RZ, c[0x0][0x178], RZ, 0x33, !PT ;  /* 0x00005e00ff088a12 */ /* 0x000fe200078e33ff */
[----:B------:R-:W-:Y:S01]  /*6230*/  IMAD R9, R9, c[0x0][0x190], RZ ;  /* 0x0000640009097a24 */ /* 0x000fe200078e02ff */
[C---:B------:R-:W-:Y:S01]  /*6240*/  SEL R13, R93.reuse, R12, !P6 ;  /* 0x0000000c5d0d7207 */ /* 0x040fe20007000000 */
[----:B------:R-:W-:Y:S01]  /*6250*/  @!P4 IMAD.MOV R184, RZ, RZ, -R184 ;  /* 0x000000ffffb8c224 */ /* 0x000fe200078e0ab8 */
[C---:B------:R-:W-:Y:S01]  /*6260*/  SEL R153, R93.reuse, R172, !P6 ;  /* 0x000000ac5d997207 */ /* 0x040fe20007000000 */
[----:B------:R-:W-:Y:S01]  /*6270*/  @!P5 IMAD.MOV R92, RZ, RZ, -R92 ;  /* 0x000000ffff5cd224 */ /* 0x000fe200078e0a5c */
[C---:B------:R-:W-:Y:S01]  /*6280*/  SEL R16, R93.reuse, R16, !P6 ;  /* 0x000000105d107207 */ /* 0x040fe20007000000 */
[----:B------:R-:W-:Y:S01]  /*6290*/  @!P3 IMAD.MOV R4, RZ, RZ, -R4 ;  /* 0x000000ffff04b224 */ /* 0x000fe200078e0a04 */
[----:B------:R-:W-:Y:S01]  /*62a0*/  SEL R172, R93, R15, !P6 ;  /* 0x0000000f5dac7207 */ /* 0x000fe20007000000 */
[----:B------:R-:W-:Y:S01]  /*62b0*/  IMAD R15, R61, c[0x0][0x188], RZ ;  /* 0x000062003d0f7a24 */ /* 0x000fe200078e02ff */
[----:B------:R-:W-:Y:S01]  /*62c0*/  LOP3.LUT R2, R2, 0x1fe, R3, 0x78, !PT ;  /* 0x000001fe02027812 */ /* 0x000fe200078e7803 */
[----:B------:R-:W-:Y:S01]  /*62d0*/  IMAD.U32 R3, R17, 0x20, R11 ;  /* 0x0000002011037824 */ /* 0x000fe200078e000b */
[----:B------:R-:W-:Y:S01]  /*62e0*/  SEL R10, R93, R20, !P6 ;  /* 0x000000145d0a7207 */ /* 0x000fe20007000000 */
[----:B------:R-:W-:Y:S01]  /*62f0*/  IMAD R15, R53, c[0x0][0x188], RZ ;  /* 0x00006200350f7a24 */ /* 0x000fe200078e02ff */
[----:B------:R-:W-:Y:S01]  /*6300*/  SEL R19, R93, R22, !P6 ;  /* 0x000000165d137207 */ /* 0x000fe20007000000 */
[----:B------:R-:W-:Y:S01]  /*6310*/  IMAD R15, R39, c[0x0][0x188], RZ ;  /* 0x00006200270f7a24 */ /* 0x000fe200078e02ff */
[C---:B------:R-:W-:Y:S01]  /*6320*/  SEL R11, R93.reuse, R26, !P6 ;  /* 0x0000001a5d0b7207 */ /* 0x040fe20007000000 */
[----:B------:R-:W-:Y:S01]  /*6330*/  IMAD R119, R8, c[0x0][0x184], RZ ;  /* 0x0000610008777a24 */ /* 0x000fe200078e02ff */
[----:B------:R-:W-:Y:S01]  /*6340*/  SEL R14, R93, R32, !P6 ;  /* 0x000000205d0e7207 */ /* 0x000fe20007000000 */
[----:B------:R0:W-:Y:S01]  /*6350*/  STL [R1+0x1b0], R18 ;  /* 0x0001b01201007387 */ /* 0x0001e20000100800 */
[----:B------:R-:W-:Y:S01]  /*6360*/  LOP3.LUT R7, R7, 0x200, R18, 0xf8, !PT ;  /* 0x0000020007077812 */ /* 0x000fe200078ef812 */
[----:B------:R-:W-:Y:S01]  /*6370*/  IMAD R13, R13, c[0x0][0x190], RZ ;  /* 0x000064000d0d7a24 */ /* 0x000fe200078e02ff */
[----:B------:R-:W-:Y:S01]  /*6380*/  LEA R15, P3, R133, c[0x0][0x168], 0x1 ;  /* 0x00005a00850f7a11 */ /* 0x000fe200078608ff */
[----:B------:R-:W-:Y:S01]  /*6390*/  IMAD R16, R16, c[0x0][0x190], RZ ;  /* 0x0000640010107a24 */ /* 0x000fe200078e02ff */
[C---:B------:R-:W-:Y:S01]  /*63a0*/  SEL R17, R93.reuse, R42, !P6 ;  /* 0x0000002a5d117207 */ /* 0x040fe20007000000 */
[----:B------:R-:W-:Y:S01]  /*63b0*/  IMAD R10, R10, c[0x0][0x190], RZ ;  /* 0x000064000a0a7a24 */ /* 0x000fe200078e02ff */
[----:B------:R-:W-:Y:S01]  /*63c0*/  SEL R147, R93, R148, !P6 ;  /* 0x000000945d937207 */ /* 0x000fe20007000000 */
[----:B------:R-:W-:Y:S01]  /*63d0*/  IMAD R19, R19, c[0x0][0x190], RZ ;  /* 0x0000640013137a24 */ /* 0x000fe200078e02ff */
[----:B------:R-:W-:Y:S01]  /*63e0*/  SEL R22, R93, R28, !P6 ;  /* 0x0000001c5d167207 */ /* 0x000fe20007000000 */
[----:B------:R-:W-:Y:S01]  /*63f0*/  IMAD R11, R11, c[0x0][0x190], RZ ;  /* 0x000064000b0b7a24 */ /* 0x000fe200078e02ff */
[----:B0-----:R-:W-:Y:S01]  /*6400*/  LEA R18, P5, R9, c[0x0][0x168], 0x1 ;  /* 0x00005a0009127a11 */ /* 0x001fe200078a08ff */
[----:B------:R-:W-:Y:S01]  /*6410*/  IMAD R21, R63, c[0x0][0x188], RZ ;  /* 0x000062003f157a24 */ /* 0x000fe200078e02ff */
[C---:B------:R-:W-:Y:S01]  /*6420*/  SEL R20, R93.reuse, R40, !P6 ;  /* 0x000000285d147207 */ /* 0x040fe20007000000 */
[----:B------:R-:W-:Y:S01]  /*6430*/  IMAD R14, R14, c[0x0][0x190], RZ ;  /* 0x000064000e0e7a24 */ /* 0x000fe200078e02ff */
[C---:B------:R-:W-:Y:S01]  /*6440*/  SEL R217, R93.reuse, R150, !P6 ;  /* 0x000000965dd97207 */ /* 0x040fe20007000000 */
[----:B------:R0:W-:Y:S01]  /*6450*/  STL [R1+0xa8], R15 ;  /* 0x0000a80f01007387 */ /* 0x0001e20000100800 */
[----:B------:R-:W-:Y:S01]  /*6460*/  SEL R148, R93, R152, !P6 ;  /* 0x000000985d947207 */ /* 0x000fe20007000000 */
[----:B------:R-:W-:Y:S01]  /*6470*/  IMAD R21, R45, c[0x0][0x188], RZ ;  /* 0x000062002d157a24 */ /* 0x000fe200078e02ff */
[----:B------:R-:W-:Y:S01]  /*6480*/  SEL R25, R93, R34, !P6 ;  /* 0x000000225d197207 */ /* 0x000fe20007000000 */
[----:B------:R-:W-:Y:S01]  /*6490*/  IMAD R17, R17, c[0x0][0x190], RZ ;  /* 0x0000640011117a24 */ /* 0x000fe200078e02ff */
[C---:B------:R-:W-:Y:S01]  /*64a0*/  SEL R28, R93.reuse, R48, !P6 ;  /* 0x000000305d1c7207 */ /* 0x040fe20007000000 */
[----:B------:R1:W-:Y:S01]  /*64b0*/  STL [R1+0xac], R18 ;  /* 0x0000ac1201007387 */ /* 0x0003e20000100800 */
[C---:B------:R-:W-:Y:S01]  /*64c0*/  SEL R207, R93.reuse, R118, !P6 ;  /* 0x000000765dcf7207 */ /* 0x040fe20007000000 */
[----:B------:R-:W-:Y:S01]  /*64d0*/  IMAD R20, R20, c[0x0][0x190], RZ ;  /* 0x0000640014147a24 */ /* 0x000fe200078e02ff */
[C---:B------:R-:W-:Y:S01]  /*64e0*/  SEL R219, R93.reuse, R154, !P6 ;  /* 0x0000009a5ddb7207 */ /* 0x040fe20007000000 */
[----:B------:R-:W-:Y:S01]  /*64f0*/  IMAD R22, R22, c[0x0][0x190], RZ ;  /* 0x0000640016167a24 */ /* 0x000fe200078e02ff */
[----:B------:R-:W-:Y:S01]  /*6500*/  SEL R149, R93, R156, !P6 ;  /* 0x0000009c5d957207 */ /* 0x000fe20007000000 */
[----:B------:R-:W-:Y:S01]  /*6510*/  IMAD R25, R25, c[0x0][0x190], RZ ;  /* 0x0000640019197a24 */ /* 0x000fe200078e02ff */
[C---:B------:R-:W-:Y:S01]  /*6520*/  SEL R221, R93.reuse, R158, !P6 ;  /* 0x0000009e5ddd7207 */ /* 0x040fe20007000000 */
[----:B------:R-:W-:Y:S01]  /*6530*/  IMAD R28, R28, c[0x0][0x190], RZ ;  /* 0x000064001c1c7a24 */ /* 0x000fe200078e02ff */
[----:B------:R-:W-:Y:S01]  /*6540*/  SEL R150, R93, R160, !P6 ;  /* 0x000000a05d967207 */ /* 0x000fe20007000000 */
        /* <DEDUP_REMOVED lines=23> */
[C---:B------:R-:W-:Y:S01]  /*66c0*/  SEL R29, R93.reuse, R78, !P6 ;  /* 0x0000004e5d1d7207 */ /* 0x040fe20007000000 */
        /* <DEDUP_REMOVED lines=183> */
[----:B------:R-:W-:Y:S01]  /*7240*/  LEA R118, P2, R119, c[0x0][0x160], 0x1 ;  /* 0x0000580077767a11 */ /* 0x000fe200078408ff */
[----:B------:R-:W-:Y:S01]  /*7250*/  IMAD R181, R181, c[0x0][0x190], RZ ;  /* 0x00006400b5b57a24 */ /* 0x000fe200078e02ff */
[----:B------:R-:W-:Y:S01]  /*7260*/  SEL R93, R93, R4, !P6 ;  /* 0x000000045d5d7207 */ /* 0x000fe20007000000 */
[----:B------:R-:W-:Y:S01]  /*7270*/  IMAD R59, R59, c[0x0][0x190], RZ ;  /* 0x000064003b3b7a24 */ /* 0x000fe200078e02ff */
[----:B------:R-:W-:Y:S01]  /*7280*/  LEA R8, P4, R13, c[0x0][0x168], 0x1 ;  /* 0x00005a000d087a11 */ /* 0x000fe200078808ff */
[----:B------:R-:W-:Y:S01]  /*7290*/  IMAD R182, R182, c[0x0][0x190], RZ ;  /* 0x00006400b6b67a24 */ /* 0x000fe200078e02ff */
[----:B0-----:R-:W-:Y:S01]  /*72a0*/  LEA R15, P6, R16, c[0x0][0x168], 0x1 ;  /* 0x00005a00100f7a11 */ /* 0x001fe200078c08ff */
[----:B------:R-:W-:Y:S01]  /*72b0*/  IMAD R66, R66, c[0x0][0x190], RZ ;  /* 0x0000640042427a24 */ /* 0x000fe200078e02ff */
[----:B------:R-:W-:Y:S01]  /*72c0*/  LEA R21, P0, R10, c[0x0][0x168], 0x1 ;  /* 0x00005a000a157a11 */ /* 0x000fe200078008ff */
[----:B------:R-:W-:Y:S01]  /*72d0*/  IMAD R183, R183, c[0x0][0x190], RZ ;  /* 0x00006400b7b77a24 */ /* 0x000fe200078e02ff */
[----:B-1----:R-:W-:Y:S01]  /*72e0*/  LEA R18, P1, R19, c[0x0][0x168], 0x1 ;  /* 0x00005a0013127a11 */ /* 0x002fe200078208ff */
[----:B------:R-:W-:Y:S01]  /*72f0*/  IMAD R67, R67, c[0x0][0x190], RZ ;  /* 0x0000640043437a24 */ /* 0x000fe200078e02ff */
[----:B------:R-:W-:Y:S01]  /*7300*/  LEA.HI.X.SX32 R119, R119, c[0x0][0x164], 0x1, P2 ;  /* 0x0000590077777a11 */ /* 0x000fe200010f0eff */
[----:B------:R0:W-:Y:S01]  /*7310*/  STL [R1+0xb0], R21 ;  /* 0x0000b01501007387 */ /* 0x0001e20000100800 */
[----:B------:R-:W-:Y:S01]  /*7320*/  LEA R24, P2, R11, c[0x0][0x168], 0x1 ;  /* 0x00005a000b187a11 */ /* 0x000fe200078408ff */
[----:B------:R-:W-:Y:S01]  /*7330*/  IMAD R184, R184, c[0x0][0x190], RZ ;  /* 0x00006400b8b87a24 */ /* 0x000fe200078e02ff */
[----:B------:R-:W-:Y:S01]  /*7340*/  LEA.HI.X.SX32 R13, R13, c[0x0][0x16c], 0x1, P4 ;  /* 0x00005b000d0d7a11 */ /* 0x000fe200020f0eff */
[----:B------:R-:W-:Y:S01]  /*7350*/  IMAD R92, R92, c[0x0][0x190], RZ ;  /* 0x000064005c5c7a24 */ /* 0x000fe200078e02ff */
[----:B------:R-:W-:Y:S01]  /*7360*/  LEA R27, P4, R14, c[0x0][0x168], 0x1 ;  /* 0x00005a000e1b7a11 */ /* 0x000fe200078808ff */
[----:B------:R1:W-:Y:S01]  /*7370*/  STL [R1+0xb4], R24 ;  /* 0x0000b41801007387 */ /* 0x0003e20000100800 */
[----:B------:R-:W-:Y:S01]  /*7380*/  LEA.HI.X.SX32 R16, R16, c[0x0][0x16c], 0x1, P6 ;  /* 0x00005b0010107a11 */ /* 0x000fe200030f0eff */
[----:B------:R-:W-:Y:S01]  /*7390*/  IMAD R185, R185, c[0x0][0x190], RZ ;  /* 0x00006400b9b97a24 */ /* 0x000fe200078e02ff */
[----:B------:R-:W-:Y:S01]  /*73a0*/  LEA R30, P6, R17, c[0x0][0x168], 0x1 ;  /* 0x00005a00111e7a11 */ /* 0x000fe200078c08ff */
[----:B------:R2:W-:Y:S01]  /*73b0*/  STL [R1+0xb8], R27 ;  /* 0x0000b81b01007387 */ /* 0x0005e20000100800 */
[----:B------:R-:W-:Y:S01]  /*73c0*/  LEA.HI.X.SX32 R19, R19, c[0x0][0x16c], 0x1, P1 ;  /* 0x00005b0013137a11 */ /* 0x000fe200008f0eff */
[----:B------:R-:W-:Y:S01]  /*73d0*/  IMAD R93, R93, c[0x0][0x190], RZ ;  /* 0x000064005d5d7a24 */ /* 0x000fe200078e02ff */
[----:B------:R-:W-:Y:S01]  /*73e0*/  LEA.HI.X.SX32 R133, R133, c[0x0][0x16c], 0x1, P3 ;  /* 0x00005b0085857a11 */ /* 0x000fe200018f0eff */
[----:B------:R-:W-:Y:S01]  /*73f0*/  STL [R1+0xbc], R30 ;  /* 0x0000bc1e01007387 */ /* 0x000fe20000100800 */
[----:B------:R-:W-:Y:S01]  /*7400*/  LEA R95, P1, R20, c[0x0][0x168], 0x1 ;  /* 0x00005a00145f7a11 */ /* 0x000fe200078208ff */
[----:B------:R-:W-:Y:S01]  /*7410*/  IMAD R94, R94, c[0x0][0x190], RZ ;  /* 0x000064005e5e7a24 */ /* 0x000fe200078e02ff */
[C---:B0-----:R-:W-:Y:S01]  /*7420*/  LEA R21, P3, R22.reuse, c[0x0][0x168], 0x1 ;  /* 0x00005a0016157a11 */ /* 0x041fe200078608ff */
[----:B------:R-:W-:Y:S01]  /*7430*/  IMAD R5, R69, c[0x0][0x18c], RZ ;  /* 0x0000630045057a24 */ /* 0x000fe200078e02ff */
[----:B------:R-:W-:Y:S01]  /*7440*/  LEA.HI.X.SX32 R9, R9, c[0x0][0x16c], 0x1, P5 ;  /* 0x00005b0009097a11 */ /* 0x000fe200028f0eff */
[----:B------:R0:W-:Y:S01]  /*7450*/  STL [R1+0xc0], R95 ;  /* 0x0000c05f01007387 */ /* 0x0001e20000100800 */
[----:B------:R-:W-:Y:S01]  /*7460*/  LEA.HI.X.SX32 R22, R22, c[0x0][0x16c], 0x1, P3 ;  /* 0x00005b0016167a11 */ /* 0x000fe200018f0eff */
[----:B------:R-:W-:Y:S01]  /*7470*/  IMAD R4, R55, c[0x0][0x188], RZ ;  /* 0x0000620037047a24 */ /* 0x000fe200078e02ff */
[----:B-1----:R-:W-:Y:S01]  /*7480*/  LEA R24, P5, R25, c[0x0][0x168], 0x1 ;  /* 0x00005a0019187a11 */ /* 0x002fe200078a08ff */
[----:B------:R-:W-:Y:S01]  /*7490*/  IMAD R4, R47, c[0x0][0x188], RZ ;  /* 0x000062002f047a24 */ /* 0x000fe200078e02ff */
[----:B------:R-:W-:Y:S01]  /*74a0*/  LEA.HI.X.SX32 R10, R10, c[0x0][0x16c], 0x1, P0 ;  /* 0x00005b000a0a7a11 */ /* 0x000fe200000f0eff */
[----:B------:R-:W-:Y:S01]  /*74b0*/  IMAD R4, R37, c[0x0][0x188], RZ ;  /* 0x0000620025047a24 */ /* 0x000fe200078e02ff */
[----:B------:R-:W-:Y:S01]  /*74c0*/  LEA.HI.X.SX32 R25, R25, c[0x0][0x16c], 0x1, P5 ;  /* 0x00005b0019197a11 */ /* 0x000fe200028f0eff */
[----:B------:R-:W-:Y:S01]  /*74d0*/  IMAD.MOV.U32 R6, RZ, RZ, c[0x0][0x18c] ;  /* 0x00006300ff067624 */ /* 0x000fe200078e00ff */
[C---:B--2---:R-:W-:Y:S01]  /*74e0*/  LEA R27, P0, R28.reuse, c[0x0][0x168], 0x1 ;  /* 0x00005a001c1b7a11 */ /* 0x044fe200078008ff */
[----:B------:R-:W-:Y:S01]  /*74f0*/  CS2R R88, SRZ ;  /* 0x0000000000587805 */ /* 0x000fe2000001ff00 */
[----:B0-----:R-:W-:Y:S01]  /*7500*/  LEA R95, P3, R23, c[0x0][0x168], 0x1 ;  /* 0x00005a00175f7a11 */ /* 0x001fe200078608ff */
[----:B------:R-:W-:Y:S01]  /*7510*/  CS2R R90, SRZ ;  /* 0x00000000005a7805 */ /* 0x000fe2000001ff00 */
[----:B------:R-:W-:Y:S01]  /*7520*/  LEA.HI.X.SX32 R28, R28, c[0x0][0x16c], 0x1, P0 ;  /* 0x00005b001c1c7a11 */ /* 0x000fe200000f0eff */
[----:B------:R-:W-:Y:S01]  /*7530*/  CS2R R84, SRZ ;  /* 0x0000000000547805 */ /* 0x000fe2000001ff00 */
[----:B------:R-:W-:Y:S01]  /*7540*/  LEA.HI.X.SX32 R11, R11, c[0x0][0x16c], 0x1, P2 ;  /* 0x00005b000b0b7a11 */ /* 0x000fe200010f0eff */
[----:B------:R0:W-:Y:S01]  /*7550*/  STL [R1+0xc4], R95 ;  /* 0x0000c45f01007387 */ /* 0x0001e20000100800 */
[C---:B------:R-:W-:Y:S01]  /*7560*/  LEA R30, P2, R31.reuse, c[0x0][0x168], 0x1 ;  /* 0x00005a001f1e7a11 */ /* 0x040fe200078408ff */
[----:B------:R-:W-:Y:S01]  /*7570*/  CS2R R86, SRZ ;  /* 0x0000000000567805 */ /* 0x000fe2000001ff00 */
[----:B------:R-:W-:Y:S01]  /*7580*/  LEA.HI.X.SX32 R14, R14, c[0x0][0x16c], 0x1, P4 ;  /* 0x00005b000e0e7a11 */ /* 0x000fe200020f0eff */
[----:B------:R-:W-:Y:S01]  /*7590*/  CS2R R68, SRZ ;  /* 0x0000000000447805 */ /* 0x000fe2000001ff00 */
[----:B------:R-:W-:Y:S01]  /*75a0*/  LEA.HI.X.SX32 R31, R31, c[0x0][0x16c], 0x1, P2 ;  /* 0x00005b001f1f7a11 */ /* 0x000fe200010f0eff */
[----:B------:R-:W-:Y:S01]  /*75b0*/  CS2R R70, SRZ ;  /* 0x0000000000467805 */ /* 0x000fe2000001ff00 */
[----:B------:R-:W-:Y:S01]  /*75c0*/  LEA R105, P4, R106, c[0x0][0x168], 0x1 ;  /* 0x00005a006a697a11 */ /* 0x000fe200078808ff */
[----:B------:R-:W-:Y:S01]  /*75d0*/  CS2R R60, SRZ ;  /* 0x00000000003c7805 */ /* 0x000fe2000001ff00 */
[----:B------:R-:W-:Y:S01]  /*75e0*/  LEA.HI.X.SX32 R17, R17, c[0x0][0x16c], 0x1, P6 ;  /* 0x00005b0011117a11 */ /* 0x000fe200030f0eff */
[----:B------:R-:W-:Y:S01]  /*75f0*/  CS2R R62, SRZ ;  /* 0x00000000003e7805 */ /* 0x000fe2000001ff00 */
[----:B0-----:R-:W-:Y:S01]  /*7600*/  LEA R95, P5, R26, c[0x0][0x168], 0x1 ;  /* 0x00005a001a5f7a11 */ /* 0x001fe200078a08ff */
[----:B------:R-:W-:Y:S01]  /*7610*/  CS2R R52, SRZ ;  /* 0x0000000000347805 */ /* 0x000fe2000001ff00 */
[----:B------:R-:W-:Y:S01]  /*7620*/  LEA.HI.X.SX32 R106, R106, c[0x0][0x16c], 0x1, P4 ;  /* 0x00005b006a6a7a11 */ /* 0x000fe200020f0eff */
[----:B------:R-:W-:Y:S01]  /*7630*/  CS2R R54, SRZ ;  /* 0x0000000000367805 */ /* 0x000fe2000001ff00 */
[C---:B------:R-:W-:Y:S01]  /*7640*/  LEA R186, P6, R107.reuse, c[0x0][0x168], 0x1 ;  /* 0x00005a006bba7a11 */ /* 0x040fe200078c08ff */
[----:B------:R0:W-:Y:S01]  /*7650*/  STL [R1+0xc8], R95 ;  /* 0x0000c85f01007387 */ /* 0x0001e20000100800 */
[----:B------:R-:W-:Y:S01]  /*7660*/  LEA.HI.X.SX32 R20, R20, c[0x0][0x16c], 0x1, P1 ;  /* 0x00005b0014147a11 */ /* 0x000fe200008f0eff */
[----:B------:R-:W-:Y:S01]  /*7670*/  CS2R R44, SRZ ;  /* 0x00000000002c7805 */ /* 0x000fe2000001ff00 */
[----:B------:R-:W-:Y:S01]  /*7680*/  LEA.HI.X.SX32 R107, R107, c[0x0][0x16c], 0x1, P6 ;  /* 0x00005b006b6b7a11 */ /* 0x000fe200030f0eff */
[----:B------:R-:W-:Y:S01]  /*7690*/  CS2R R46, SRZ ;  /* 0x00000000002e7805 */ /* 0x000fe2000001ff00 */
[C---:B------:R-:W-:Y:S01]  /*76a0*/  LEA R187, P1, R116.reuse, c[0x0][0x168], 0x1 ;  /* 0x00005a0074bb7a11 */ /* 0x040fe200078208ff */
[----:B------:R-:W-:Y:S01]  /*76b0*/  CS2R R36, SRZ ;  /* 0x0000000000247805 */ /* 0x000fe2000001ff00 */
[----:B------:R-:W-:Y:S01]  /*76c0*/  LEA.HI.X.SX32 R23, R23, c[0x0][0x16c], 0x1, P3 ;  /* 0x00005b0017177a11 */ /* 0x000fe200018f0eff */
[----:B------:R-:W-:Y:S01]  /*76d0*/  CS2R R38, SRZ ;  /* 0x0000000000267805 */ /* 0x000fe2000001ff00 */
[----:B------:R-:W-:Y:S01]  /*76e0*/  LEA.HI.X.SX32 R116, R116, c[0x0][0x16c], 0x1, P1 ;  /* 0x00005b0074747a11 */ /* 0x000fe200008f0eff */
[----:B------:R-:W-:Y:S01]  /*76f0*/  CS2R R80, SRZ ;  /* 0x0000000000507805 */ /* 0x000fe2000001ff00 */
[----:B0-----:R-:W-:Y:S01]  /*7700*/  LEA R95, P0, R29, c[0x0][0x168], 0x1 ;  /* 0x00005a001d5f7a11 */ /* 0x001fe200078008ff */
[----:B------:R-:W-:Y:S01]  /*7710*/  CS2R R82, SRZ ;  /* 0x0000000000527805 */ /* 0x000fe2000001ff00 */
[C---:B------:R-:W-:Y:S01]  /*7720*/  LEA R188, P3, R117.reuse, c[0x0][0x168], 0x1 ;  /* 0x00005a0075bc7a11 */ /* 0x040fe200078608ff */
[----:B------:R-:W-:Y:S01]  /*7730*/  CS2R R76, SRZ ;  /* 0x00000000004c7805 */ /* 0x000fe2000001ff00 */
[----:B------:R-:W-:Y:S01]  /*7740*/  LEA.HI.X.SX32 R26, R26, c[0x0][0x16c], 0x1, P5 ;  /* 0x00005b001a1a7a11 */ /* 0x000fe200028f0eff */
[----:B------:R0:W-:Y:S01]  /*7750*/  STL [R1+0xcc], R95 ;  /* 0x0000cc5f01007387 */ /* 0x0001e20000100800 */
        /* <DEDUP_REMOVED lines=8> */
[----:B------:R-:W-:Y:S01]  /*77e0*/  LEA R192, P0, R135, c[0x0][0x168], 0x1 ;  /* 0x00005a0087c07a11 */ /* 0x000fe200078008ff */
[----:B------:R-:W-:Y:S01]  /*77f0*/  IMAD.SHL.U32 R6, R6, 0x40, RZ ;  /* 0x0000004006067824 */ /* 0x000fe200078e00ff */
[----:B0-----:R-:W-:-:S02]  /*7800*/  LEA R95, P2, R104, c[0x0][0x168], 0x1 ;  /* 0x00005a00685f7a11 */ /* 0x001fc400078408ff */
[----:B------:R-:W-:Y:S02]  /*7810*/  LEA.HI.X.SX32 R135, R135, c[0x0][0x16c], 0x1, P0 ;  /* 0x00005b0087877a11 */ /* 0x000fe400000f0eff */
[----:B------:R-:W-:Y:S01]  /*7820*/  LEA.HI.X.SX32 R104, R104, c[0x0][0x16c], 0x1, P2 ;  /* 0x00005b0068687a11 */ /* 0x000fe200010f0eff */
[----:B------:R0:W-:Y:S01]  /*7830*/  STL [R1+0xd0], R95 ;  /* 0x0000d05f01007387 */ /* 0x0001e20000100800 */
[C---:B------:R-:W-:Y:S02]  /*7840*/  LEA R194, P2, R136.reuse, c[0x0][0x168], 0x1 ;  /* 0x00005a0088c27a11 */ /* 0x040fe400078408ff */
[----:B------:R-:W-:Y:S02]  /*7850*/  SHF.R.S32.HI R4, RZ, 0x1f, R5 ;  /* 0x0000001fff047819 */ /* 0x000fe40000011405 */
[----:B------:R-:W-:Y:S02]  /*7860*/  LEA.HI.X.SX32 R136, R136, c[0x0][0x16c], 0x1, P2 ;  /* 0x00005b0088887a11 */ /* 0x000fe400010f0eff */
[C---:B------:R-:W-:Y:S01]  /*7870*/  SHF.L.U64.HI R4, R5.reuse, 0x1, R4 ;  /* 0x0000000105047819 */ /* 0x040fe20000010204 */
[----:B------:R-:W-:Y:S01]  /*7880*/  IMAD.SHL.U32 R5, R5, 0x2, RZ ;  /* 0x0000000205057824 */ /* 0x000fe200078e00ff */
[----:B------:R-:W-:-:S02]  /*7890*/  LOP3.LUT R97, R2, 0x40, RZ, 0x3c, !PT ;  /* 0x0000004002617812 */ /* 0x000fc400078e3cff */
[----:B0-----:R-:W-:-:S04]  /*78a0*/  LEA R95, P4, R189, c[0x0][0x168], 0x1 ;  /* 0x00005a00bd5f7a11 */ /* 0x001fc800078808ff */
[----:B------:R-:W-:Y:S01]  /*78b0*/  LEA.HI.X.SX32 R189, R189, c[0x0][0x16c], 0x1, P4 ;  /* 0x00005b00bdbd7a11 */ /* 0x000fe200020f0eff */
[----:B------:R0:W-:Y:S01]  /*78c0*/  STL [R1+0xd4], R95 ;  /* 0x0000d45f01007387 */ /* 0x0001e20000100800 */
[----:B------:R-:W-:-:S04]  /*78d0*/  LEA R196, P4, R137, c[0x0][0x168], 0x1 ;  /* 0x00005a0089c47a11 */ /* 0x000fc800078808ff */
[----:B------:R-:W-:Y:S02]  /*78e0*/  LEA.HI.X.SX32 R137, R137, c[0x0][0x16c], 0x1, P4 ;  /* 0x00005b0089897a11 */ /* 0x000fe400020f0eff */
        /* <DEDUP_REMOVED lines=125> */
[----:B------:R-:W-:Y:S02]  /*80c0*/  LEA R96, P5, R48, c[0x0][0x168], 0x1 ;  /* 0x00005a0030607a11 */ /* 0x000fe400078a08ff */
        /* <DEDUP_REMOVED lines=17> */
[----:B------:R0:W-:Y:S02]  /*81e0*/  STL [R1+0x148], R95 ;  /* 0x0001485f01007387 */ /* 0x0001e40000100800 */
[----:B0-----:R-:W-:-:S04]  /*81f0*/  LEA R95, P1, R249, c[0x0][0x168], 0x1 ;  /* 0x00005a00f95f7a11 */ /* 0x001fc800078208ff */
[----:B------:R-:W-:Y:S01]  /*8200*/  LEA.HI.X.SX32 R249, R249, c[0x0][0x16c], 0x1, P1 ;  /* 0x00005b00f9f97a11 */ /* 0x000fe200008f0eff */
[----:B------:R0:W-:Y:S02]  /*8210*/  STL [R1+0x14c], R95 ;  /* 0x00014c5f01007387 */ /* 0x0001e40000100800 */
[----:B0-----:R-:W-:-:S04]  /*8220*/  LEA R95, P3, R251, c[0x0][0x168], 0x1 ;  /* 0x00005a00fb5f7a11 */ /* 0x001fc800078608ff */
[----:B------:R-:W-:Y:S01]  /*8230*/  LEA.HI.X.SX32 R251, R251, c[0x0][0x16c], 0x1, P3 ;  /* 0x00005b00fbfb7a11 */ /* 0x000fe200018f0eff */
[----:B------:R0:W-:Y:S04]  /*8240*/  STL [R1+0x150], R95 ;  /* 0x0001505f01007387 */ /* 0x0001e80000100800 */
[----:B------:R1:W-:Y:S01]  /*8250*/  STL [R1+0x154], R96 ;  /* 0x0001546001007387 */ /* 0x0003e20000100800 */
[----:B0-----:R-:W-:Y:S02]  /*8260*/  LEA R95, P6, R166, c[0x0][0x168], 0x1 ;  /* 0x00005a00a65f7a11 */ /* 0x001fe400078c08ff */
[----:B-1----:R-:W-:-:S03]  /*8270*/  LEA R96, P0, R42, c[0x0][0x168], 0x1 ;  /* 0x00005a002a607a11 */ /* 0x002fc600078008ff */
[----:B------:R0:W-:Y:S01]  /*8280*/  STL [R1+0x4], R95 ;  /* 0x0000045f01007387 */ /* 0x0001e20000100800 */
[----:B------:R-:W-:-:S03]  /*8290*/  LEA.HI.X.SX32 R166, R166, c[0x0][0x16c], 0x1, P6 ;  /* 0x00005b00a6a67a11 */ /* 0x000fc600030f0eff */
        /* <DEDUP_REMOVED lines=11> */
[----:B0-----:R-:W-:Y:S02]  /*8350*/  LEA.HI.X.SX32 R95, R48, c[0x0][0x16c], 0x1, P5 ;  /* 0x00005b00305f7a11 */ /* 0x001fe400028f0eff */
[----:B------:R-:W-:Y:S02]  /*8360*/  LEA R48, P5, R169, c[0x0][0x168], 0x1 ;  /* 0x00005a00a9307a11 */ /* 0x000fe400078a08ff */
[----:B-1----:R-:W-:Y:S01]  /*8370*/  LOP3.LUT R96, R3, 0x40, RZ, 0x3c, !PT ;  /* 0x0000004003607812 */ /* 0x002fe200078e3cff */
[----:B------:R0:W-:Y:S01]  /*8380*/  STL [R1], R95 ;  /* 0x0000005f01007387 */ /* 0x0001e20000100800 */
[----:B------:R-:W-:-:S03]  /*8390*/  LEA.HI.X.SX32 R169, R169, c[0x0][0x16c], 0x1, P5 ;  /* 0x00005b00a9a97a11 */ /* 0x000fc600028f0eff */
[----:B------:R1:W-:Y:S01]  /*83a0*/  STL [R1+0x1c], R48 ;  /* 0x00001c3001007387 */ /* 0x0003e20000100800 */
[----:B0-----:R-:W-:Y:S02]  /*83b0*/  LEA R95, P6, R32, c[0x0][0x168], 0x1 ;  /* 0x00005a00205f7a11 */ /* 0x001fe400078c08ff */
[----:B-1----:R-:W-:-:S03]  /*83c0*/  LEA.HI.X.SX32 R48, R42, c[0x0][0x16c], 0x1, P0 ;  /* 0x00005b002a307a11 */ /* 0x002fc600000f0eff */
[----:B------:R-:W-:Y:S01]  /*83d0*/  STL [R1+0x164], R95 ;  /* 0x0001645f01007387 */ /* 0x000fe20000100800 */
[----:B------:R-:W-:-:S03]  /*83e0*/  LEA R42, P0, R170, c[0x0][0x168], 0x1 ;  /* 0x00005a00aa2a7a11 */ /* 0x000fc600078008ff */
[----:B------:R0:W-:Y:S01]  /*83f0*/  STL [R1+0x8], R48 ;  /* 0x0000083001007387 */ /* 0x0001e20000100800 */
        /* <DEDUP_REMOVED lines=25> */
[----:B------:R0:W-:Y:S01]  /*8590*/  STL [R1+0x174], R34 ;  /* 0x0001742201007387 */ /* 0x0001e20000100800 */
[----:B------:R-:W-:-:S03]  /*85a0*/  LEA R12, P1, R174, c[0x0][0x168], 0x1 ;  /* 0x00005a00ae0c7a11 */ /* 0x000fc600078208ff */
[----:B------:R1:W-:Y:S01]  /*85b0*/  STL [R1+0x28], R32 ;  /* 0x0000282001007387 */ /* 0x0003e20000100800 */
[----:B------:R-:W-:-:S03]  /*85c0*/  LEA.HI.X.SX32 R174, R174, c[0x0][0x16c], 0x1, P1 ;  /* 0x00005b00aeae7a11 */ /* 0x000fc600008f0eff */
[----:B------:R2:W-:Y:S01]  /*85d0*/  STL [R1+0x44], R12 ;  /* 0x0000440c01007387 */ /* 0x0005e20000100800 */
[----:B0-----:R-:W-:Y:S02]  /*85e0*/  LEA R34, P2, R43, c[0x0][0x168], 0x1 ;  /* 0x00005a002b227a11 */ /* 0x001fe400078408ff */
[----:B-1----:R-:W-:-:S03]  /*85f0*/  LEA.HI.X.SX32 R32, R33, c[0x0][0x16c], 0x1, P3 ;  /* 0x00005b0021207a11 */ /* 0x002fc600018f0eff */
[----:B------:R-:W-:Y:S01]  /*8600*/  STL [R1+0x178], R34 ;  /* 0x0001782201007387 */ /* 0x000fe20000100800 */
[----:B------:R-:W-:Y:S02]  /*8610*/  LEA R33, P4, R49, c[0x0][0x168], 0x1 ;  /* 0x00005a0031217a11 */ /* 0x000fe400078808ff */
[C---:B--2---:R-:W-:Y:S01]  /*8620*/  LEA R12, P3, R175.reuse, c[0x0][0x168], 0x1 ;  /* 0x00005a00af0c7a11 */ /* 0x044fe200078608ff */
[----:B------:R0:W-:Y:S03]  /*8630*/  STL [R1+0x30], R32 ;  /* 0x0000302001007387 */ /* 0x0001e60000100800 */
[----:B------:R-:W-:Y:S01]  /*8640*/  LEA.HI.X.SX32 R175, R175, c[0x0][0x16c], 0x1, P3 ;  /* 0x00005b00afaf7a11 */ /* 0x000fe200018f0eff */
[----:B------:R1:W-:Y:S04]  /*8650*/  STL [R1+0x4c], R12 ;  /* 0x00004c0c01007387 */ /* 0x0003e80000100800 */
[----:B------:R2:W-:Y:S01]  /*8660*/  STL [R1+0x17c], R33 ;  /* 0x00017c2101007387 */ /* 0x0005e20000100800 */
[----:B0-----:R-:W-:-:S02]  /*8670*/  LEA.HI.X.SX32 R32, R35, c[0x0][0x16c], 0x1, P5 ;  /* 0x00005b0023207a11 */ /* 0x001fc400028f0eff */
[----:B------:R-:W-:Y:S01]  /*8680*/  CS2R R34, SRZ ;  /* 0x0000000000227805 */ /* 0x000fe2000001ff00 */
[----:B-1----:R-:W-:Y:S02]  /*8690*/  LEA R12, P5, R176, c[0x0][0x168], 0x1 ;  /* 0x00005a00b00c7a11 */ /* 0x002fe400078a08ff */
[----:B------:R0:W-:Y:S01]  /*86a0*/  STL [R1+0x38], R32 ;  /* 0x0000382001007387 */ /* 0x0001e20000100800 */
[----:B--2---:R-:W-:-:S03]  /*86b0*/  LEA R33, P6, R50, c[0x0][0x168], 0x1 ;  /* 0x00005a0032217a11 */ /* 0x004fc600078c08ff */
[----:B------:R1:W-:Y:S01]  /*86c0*/  STL [R1+0x54], R12 ;  /* 0x0000540c01007387 */ /* 0x0003e20000100800 */
[----:B------:R-:W-:-:S03]  /*86d0*/  LEA.HI.X.SX32 R176, R176, c[0x0][0x16c], 0x1, P5 ;  /* 0x00005b00b0b07a11 */ /* 0x000fc600028f0eff */
[----:B------:R2:W-:Y:S01]  /*86e0*/  STL [R1+0x180], R33 ;  /* 0x0001802101007387 */ /* 0x0005e20000100800 */
[----:B0-----:R-:W-:Y:S02]  /*86f0*/  LEA.HI.X.SX32 R32, R41, c[0x0][0x16c], 0x1, P0 ;  /* 0x00005b0029207a11 */ /* 0x001fe400000f0eff */
        /* <DEDUP_REMOVED lines=24> */
[----:B-1----:R-:W-:-:S03]  /*8880*/  LEA R12, P6, R180, c[0x0][0x168], 0x1 ;  /* 0x00005a00b40c7a11 */ /* 0x002fc600078c08ff */
        /* <DEDUP_REMOVED lines=42> */
[----:B------:R-:W-:Y:S01]  /*8b30*/  STL [R1+0x1a4], R33 ;  /* 0x0001a42101007387 */ /* 0x000fe20000100800 */
[----:B0-----:R-:W-:Y:S02]  /*8b40*/  LEA.HI.X.SX32 R32, R66, c[0x0][0x16c], 0x1, P4 ;  /* 0x00005b0042207a11 */ /* 0x001fe400020f0eff */
[----:B-1----:R-:W-:-:S03]  /*8b50*/  LEA R12, P4, R94, c[0x0][0x168], 0x1 ;  /* 0x00005a005e0c7a11 */ /* 0x002fc600078808ff */
[----:B------:R0:W-:Y:S04]  /*8b60*/  STL [R1+0x88], R32 ;  /* 0x0000882001007387 */ /* 0x0001e80000100800 */
[----:B------:R1:W-:Y:S01]  /*8b70*/  STL [R1+0x1a8], R12 ;  /* 0x0001a80c01007387 */ /* 0x0003e20000100800 */
[----:B0-----:R-:W-:Y:S02]  /*8b80*/  LEA.HI.X.SX32 R32, R67, c[0x0][0x16c], 0x1, P6 ;  /* 0x00005b0043207a11 */ /* 0x001fe400030f0eff */
[----:B------:R-:W-:Y:S01]  /*8b90*/  CS2R R66, SRZ ;  /* 0x0000000000427805 */ /* 0x000fe2000001ff00 */
[----:B-1----:R-:W-:Y:S02]  /*8ba0*/  LEA.HI.X.SX32 R12, R92, c[0x0][0x16c], 0x1, P1 ;  /* 0x00005b005c0c7a11 */ /* 0x002fe400008f0eff */
[----:B------:R0:W-:Y:S04]  /*8bb0*/  STL [R1+0x90], R32 ;  /* 0x0000902001007387 */ /* 0x0001e80000100800 */
[----:B------:R1:W-:Y:S01]  /*8bc0*/  STL [R1+0x98], R12 ;  /* 0x0000980c01007387 */ /* 0x0003e20000100800 */
[----:B0-----:R-:W-:-:S02]  /*8bd0*/  LEA.HI.X.SX32 R32, R93, c[0x0][0x16c], 0x1, P3 ;  /* 0x00005b005d207a11 */ /* 0x001fc400018f0eff */
[----:B------:R-:W-:Y:S01]  /*8be0*/  CS2R R92, SRZ ;  /* 0x00000000005c7805 */ /* 0x000fe2000001ff00 */
[----:B-1----:R-:W-:Y:S02]  /*8bf0*/  LEA.HI.X.SX32 R12, R94, c[0x0][0x16c], 0x1, P4 ;  /* 0x00005b005e0c7a11 */ /* 0x002fe400020f0eff */
[----:B------:R0:W-:Y:S01]  /*8c00*/  STL [R1+0xa0], R32 ;  /* 0x0000a02001007387 */ /* 0x0001e20000100800 */
[----:B------:R-:W-:-:S03]  /*8c10*/  CS2R R94, SRZ ;  /* 0x00000000005e7805 */ /* 0x000fc6000001ff00 */
[----:B------:R1:W-:Y:S01]  /*8c20*/  STL [R1+0xa4], R12 ;  /* 0x0000a40c01007387 */ /* 0x0003e20000100800 */
[----:B0-----:R-:W-:Y:S01]  /*8c30*/  CS2R R32, SRZ ;  /* 0x0000000000207805 */ /* 0x001fe2000001ff00 */
[----:B-1----:R-:W-:Y:S02]  /*8c40*/  LOP3.LUT R12, R7, 0x20, RZ, 0x3c, !PT ;  /* 0x00000020070c7812 */ /* 0x002fe400078e3cff */
.L_x_3:
[----:B------:R-:W0:Y:S01]  /*8c50*/  S2R R122, SR_TID.X ;  /* 0x00000000007a7919 */ /* 0x000e220000002100 */
[----:B------:R-:W-:-:S03]  /*8c60*/  PRMT R120, RZ, 0x7610, R120 ;  /* 0x00007610ff787816 */ /* 0x000fc60000000078 */
[----:B------:R-:W1:Y:S04]  /*8c70*/  S2R R96, SR_TID.X ;  /* 0x0000000000607919 */ /* 0x000e680000002100 */
[----:B------:R-:W2:Y:S04]  /*8c80*/  S2R R99, SR_TID.X ;  /* 0x0000000000637919 */ /* 0x000ea80000002100 */
[----:B------:R-:W3:Y:S04]  /*8c90*/  S2R R98, SR_TID.X ;  /* 0x0000000000627919 */ /* 0x000ee80000002100 */
[----:B------:R-:W-:Y:S01]  /*8ca0*/  STL [R1+0x1b8], R132 ;  /* 0x0001b88401007387 */ /* 0x000fe20000100800 */
[----:B------:R-:W-:-:S02]  /*8cb0*/  PRMT R110, RZ, 0x7610, R110 ;  /* 0x00007610ff6e7816 */ /* 0x000fc4000000006e */
[----:B------:R-:W-:Y:S01]  /*8cc0*/  PRMT R109, RZ, 0x7610, R109 ;  /* 0x00007610ff6d7816 */ /* 0x000fe2000000006d */
[----:B-----5:R4:W-:Y:S01]  /*8cd0*/  STL [R1+0x1b4], R0 ;  /* 0x0001b40001007387 */ /* 0x0209e20000100800 */
[----:B0-----:R-:W-:Y:S02]  /*8ce0*/  SHF.R.U32.HI R6, RZ, 0x5, R122 ;  /* 0x00000005ff067819 */ /* 0x001fe4000001167a */
[--C-:B-1----:R-:W-:Y:S02]  /*8cf0*/  SHF.R.U32.HI R97, RZ, 0x5, R96.reuse ;  /* 0x00000005ff617819 */ /* 0x102fe40000011660 */
[----:B------:R-:W-:Y:S02]  /*8d00*/  SHF.R.U32.HI R96, RZ, 0x5, R96 ;  /* 0x00000005ff607819 */ /* 0x000fe40000011660 */
[----:B------:R-:W-:Y:S02]  /*8d10*/  SGXT.U32 R6, R6, 0x3 ;  /* 0x000000030606781a */ /* 0x000fe40000000000 */
[----:B--2---:R-:W-:-:S02]  /*8d20*/  SHF.R.U32.HI R123, RZ, 0x5, R99 ;  /* 0x00000005ff7b7819 */ /* 0x004fc40000011663 */
[----:B------:R-:W-:Y:S02]  /*8d30*/  SGXT.U32 R97, R97, 0x3 ;  /* 0x000000036161781a */ /* 0x000fe40000000000 */
[----:B------:R-:W-:Y:S02]  /*8d40*/  SGXT.U32 R96, R96, 0x3 ;  /* 0x000000036060781a */ /* 0x000fe40000000000 */
[----:B------:R-:W-:Y:S02]  /*8d50*/  ISETP.GE.AND P0, PT, R6, UR4, PT ;  /* 0x0000000406007c0c */ /* 0x000fe4000bf06270 */
[----:B------:R-:W-:Y:S01]  /*8d60*/  SGXT.U32 R123, R123, 0x3 ;  /* 0x000000037b7b781a */ /* 0x000fe20000000000 */
[----:B------:R-:W-:Y:S01]  /*8d70*/  IMAD R96, R96, c[0x0][0x188], RZ ;  /* 0x0000620060607a24 */ /* 0x000fe200078e02ff */
[----:B------:R-:W-:Y:S02]  /*8d80*/  LOP3.LUT R97, R97, 0x8, RZ, 0xfc, !PT ;  /* 0x0000000861617812 */ /* 0x000fe400078efcff */
[----:B------:R-:W-:-:S02]  /*8d90*/  LOP3.LUT R123, R123, 0x8, RZ, 0xfc, !PT ;  /* 0x000000087b7b7812 */ /* 0x000fc400078efcff */
[----:B------:R-:W-:Y:S01]  /*8da0*/  ISETP.GE.AND P1, PT, R97, UR4, PT ;  /* 0x0000000461007c0c */ /* 0x000fe2000bf26270 */
[----:B------:R-:W-:Y:S01]  /*8db0*/  IMAD.WIDE R96, R96, 0x2, R118 ;  /* 0x0000000260607825 */ /* 0x000fe200078e0276 */
[----:B------:R-:W-:-:S03]  /*8dc0*/  SHF.R.U32.HI R99, RZ, 0x5, R99 ;  /* 0x00000005ff637819 */ /* 0x000fc60000011663 */
[----:B------:R-:W-:Y:S01]  /*8dd0*/  IMAD R123, R123, c[0x0][0x188], RZ ;  /* 0x000062007b7b7a24 */ /* 0x000fe200078e02ff */
[----:B------:R-:W-:Y:S01]  /*8de0*/  SGXT.U32 R99, R99, 0x3 ;  /* 0x000000036363781a */ /* 0x000fe20000000000 */
[----:B------:R0:W2:Y:S02]  /*8df0*/  @!P0 LDG.E.U16 R120, [R96.64] ;  /* 0x0000000660788981 */ /* 0x0000a4000c1e1500 */
[----:B0-----:R-:W-:Y:S01]  /*8e00*/  IMAD.WIDE R96, R123, 0x2, R118 ;  /* 0x000000027b607825 */ /* 0x001fe200078e0276 */
[----:B------:R-:W-:Y:S02]  /*8e10*/  LOP3.LUT R123, R99, 0x10, RZ, 0xfc, !PT ;  /* 0x00000010637b7812 */ /* 0x000fe400078efcff */
[----:B---3--:R-:W-:Y:S02]  /*8e20*/  SHF.R.U32.HI R99, RZ, 0x5, R98 ;  /* 0x00000005ff637819 */ /* 0x008fe40000011662 */
[----:B------:R0:W3:Y:S02]  /*8e30*/  @!P1 LDG.E.U16 R110, [R96.64] ;  /* 0x00000006606e9981 */ /* 0x0000e4000c1e1500 */
[----:B------:R-:W-:-:S02]  /*8e40*/  SGXT.U32 R99, R99, 0x3 ;  /* 0x000000036363781a */ /* 0x000fc40000000000 */
[----:B------:R-:W-:Y:S02]  /*8e50*/  ISETP.GE.AND P0, PT, R123, UR4, PT ;  /* 0x000000047b007c0c */ /* 0x000fe4000bf06270 */
[----:B------:R-:W-:Y:S02]  /*8e60*/  LOP3.LUT R123, R99, 0x10, RZ, 0xfc, !PT ;  /* 0x00000010637b7812 */ /* 0x000fe400078efcff */
[----:B------:R-:W-:-:S03]  /*8e70*/  SHF.R.U32.HI R98, RZ, 0x5, R98 ;  /* 0x00000005ff627819 */ /* 0x000fc60000011662 */
[----:B------:R-:W-:Y:S01]  /*8e80*/  IMAD R123, R123, c[0x0][0x188], RZ ;  /* 0x000062007b7b7a24 */ /* 0x000fe200078e02ff */
[----:B------:R-:W-:-:S03]  /*8e90*/  LOP3.LUT R99, R99, 0x18, RZ, 0xfc, !PT ;  /* 0x0000001863637812 */ /* 0x000fc600078efcff */
[----:B0-----:R-:W-:Y:S01]  /*8ea0*/  IMAD.WIDE R96, R123, 0x2, R118 ;  /* 0x000000027b607825 */ /* 0x001fe200078e0276 */
[----:B------:R-:W-:-:S04]  /*8eb0*/  SGXT.U32 R98, R98, 0x3 ;  /* 0x000000036262781a */ /* 0x000fc80000000000 */
[----:B------:R0:W2:Y:S01]  /*8ec0*/  @!P0 LDG.E.U16 R109, [R96.64] ;  /* 0x00000006606d8981 */ /* 0x0000a2000c1e1500 */
[----:B------:R-:W-:Y:S02]  /*8ed0*/  ISETP.GE.AND P0, PT, R99, UR4, PT ;  /* 0x0000000463007c0c */ /* 0x000fe4000bf06270 */
[C---:B------:R-:W-:Y:S02]  /*8ee0*/  LOP3.LUT R123, R98.reuse, 0x20, RZ, 0xfc, !PT ;  /* 0x00000020627b7812 */ /* 0x040fe400078efcff */
[----:B------:R-:W-:Y:S02]  /*8ef0*/  LOP3.LUT R99, R98, 0x18, RZ, 0xfc, !PT ;  /* 0x0000001862637812 */ /* 0x000fe400078efcff */
[----:B------:R-:W1:Y:S01]  /*8f00*/  S2R R98, SR_TID.X ;  /* 0x0000000000627919 */ /* 0x000e620000002100 */
[----:B------:R-:W-:Y:S02]  /*8f10*/  ISETP.GE.AND P1, PT, R123, UR4, PT ;  /* 0x000000047b007c0c */ /* 0x000fe4000bf26270 */
[----:B------:R-:W-:Y:S01]  /*8f20*/  IMAD R99, R99, c[0x0][0x188], RZ ;  /* 0x0000620063637a24 */ /* 0x000fe200078e02ff */
[----:B------:R-:W-:-:S03]  /*8f30*/  PRMT R108, RZ, 0x7610, R108 ;  /* 0x00007610ff6c7816 */ /* 0x000fc6000000006c */
[----:B0-----:R-:W-:Y:S01]  /*8f40*/  IMAD.WIDE R96, R99, 0x2, R118 ;  /* 0x0000000263607825 */ /* 0x001fe200078e0276 */
[----:B------:R-:W-:Y:S01]  /*8f50*/  PRMT R103, RZ, 0x7610, R103 ;  /* 0x00007610ff677816 */ /* 0x000fe20000000067 */
[----:B------:R-:W2:Y:S04]  /*8f60*/  LDL R99, [R1+0x9c] ;  /* 0x00009c0001637983 */ /* 0x000ea80000100800 */
[----:B------:R0:W2:Y:S01]  /*8f70*/  @!P0 LDG.E.U16 R108, [R96.64] ;  /* 0x00000006606c8981 */ /* 0x0000a2000c1e1500 */
[----:B-1----:R-:W-:-:S04]  /*8f80*/  SHF.R.U32.HI R123, RZ, 0x5, R98 ;  /* 0x00000005ff7b7819 */ /* 0x002fc80000011662 */
[----:B------:R-:W-:-:S04]  /*8f90*/  SGXT.U32 R123, R123, 0x3 ;  /* 0x000000037b7b781a */ /* 0x000fc80000000000 */
[----:B------:R-:W-:Y:S02]  /*8fa0*/  LOP3.LUT R124, R123, 0x20, RZ, 0xfc, !PT ;  /* 0x000000207b7c7812 */ /* 0x000fe400078efcff */
[----:B------:R-:W-:-:S03]  /*8fb0*/  SHF.R.U32.HI R98, RZ, 0x5, R98 ;  /* 0x00000005ff627819 */ /* 0x000fc60000011662 */
[----:B------:R-:W-:Y:S01]  /*8fc0*/  IMAD R124, R124, c[0x0][0x188], RZ ;  /* 0x000062007c7c7a24 */ /* 0x000fe200078e02ff */
[----:B------:R-:W-:-:S03]  /*8fd0*/  SGXT.U32 R98, R98, 0x3 ;  /* 0x000000036262781a */ /* 0x000fc60000000000 */
[----:B0-----:R-:W-:Y:S01]  /*8fe0*/  IMAD.WIDE R96, R124, 0x2, R118 ;  /* 0x000000027c607825 */ /* 0x001fe200078e0276 */
[----:B------:R-:W-:Y:S02]  /*8ff0*/  SHF.R.U32.HI R124, RZ, 0x5, R122 ;  /* 0x00000005ff7c7819 */ /* 0x000fe4000001167a */
[----:B------:R-:W-:Y:S02]  /*9000*/  LOP3.LUT R123, R98, 0x28, RZ, 0xfc, !PT ;  /* 0x00000028627b7812 */ /* 0x000fe400078efcff */
[----:B------:R-:W-:Y:S01]  /*9010*/  SGXT.U32 R124, R124, 0x3 ;  /* 0x000000037c7c781a */ /* 0x000fe20000000000 */
[----:B------:R0:W2:Y:S01]  /*9020*/  @!P1 LDG.E.U16 R103, [R96.64] ;  /* 0x0000000660679981 */ /* 0x0000a2000c1e1500 */
[----:B------:R-:W-:Y:S02]  /*9030*/  LOP3.LUT R98, R98, 0x30, RZ, 0xfc, !PT ;  /* 0x0000003062627812 */ /* 0x000fe400078efcff */
[----:B------:R-:W-:Y:S02]  /*9040*/  ISETP.GE.AND P0, PT, R123, UR4, PT ;  /* 0x000000047b007c0c */ /* 0x000fe4000bf06270 */
[----:B------:R-:W-:-:S02]  /*9050*/  LOP3.LUT R123, R124, 0x28, RZ, 0xfc, !PT ;  /* 0x000000287c7b7812 */ /* 0x000fc400078efcff */
[----:B------:R-:W-:Y:S02]  /*9060*/  ISETP.GE.AND P1, PT, R98, UR4, PT ;  /* 0x0000000462007c0c */ /* 0x000fe4000bf26270 */
[----:B------:R-:W2:Y:S01]  /*9070*/  LDL R98, [R1+0x94] ;  /* 0x0000940001627983 */ /* 0x000ea20000100800 */
[----:B------:R-:W-:Y:S01]  /*9080*/  IMAD R123, R123, c[0x0][0x188], RZ ;  /* 0x000062007b7b7a24 */ /* 0x000fe200078e02ff */
[----:B----4-:R-:W-:Y:S02]  /*9090*/  LOP3.LUT R0, R124, 0x38, RZ, 0xfc, !PT ;  /* 0x000000387c007812 */ /* 0x010fe400078efcff */
[----:B------:R-:W4:Y:S01]  /*90a0*/  LDL.LU R124, [R1+0x1a8] ;  /* 0x0001a800017c7983 */ /* 0x000f220000300800 */
[----:B0-----:R-:W-:-:S03]  /*90b0*/  IMAD.WIDE R96, R123, 0x2, R118 ;  /* 0x000000027b607825 */ /* 0x001fc600078e0276 */
[----:B------:R-:W2:Y:S01]  /*90c0*/  LDL.LU R123, [R1+0xa4] ;  /* 0x0000a400017b7983 */ /* 0x000ea20000300800 */
[----:B------:R-:W-:Y:S02]  /*90d0*/  PRMT R102, RZ, 0x7610, R102 ;  /* 0x00007610ff667816 */ /* 0x000fe40000000066 */
[----:B------:R-:W-:-:S04]  /*90e0*/  SHF.R.U32.HI R122, RZ, 0x5, R122 ;  /* 0x00000005ff7a7819 */ /* 0x000fc8000001167a */
[----:B------:R-:W-:Y:S01]  /*90f0*/  SGXT.U32 R122, R122, 0x3 ;  /* 0x000000037a7a781a */ /* 0x000fe20000000000 */
[----:B------:R0:W3:Y:S01]  /*9100*/  @!P0 LDG.E.U16 R102, [R96.64] ;  /* 0x0000000660668981 */ /* 0x0000e2000c1e1500 */
[----:B------:R-:W-:Y:S02]  /*9110*/  ISETP.GE.AND P0, PT, R0, UR4, PT ;  /* 0x0000000400007c0c */ /* 0x000fe4000bf06270 */
[----:B------:R-:W-:-:S05]  /*9120*/  LOP3.LUT R0, R122, 0x30, RZ, 0xfc, !PT ;  /* 0x000000307a007812 */ /* 0x000fca00078efcff */
[----:B------:R-:W-:-:S04]  /*9130*/  IMAD R0, R0, c[0x0][0x188], RZ ;  /* 0x0000620000007a24 */ /* 0x000fc800078e02ff */
[----:B0-----:R-:W-:Y:S01]  /*9140*/  IMAD.WIDE R96, R0, 0x2, R118 ;  /* 0x0000000200607825 */ /* 0x001fe200078e0276 */
[----:B------:R-:W-:Y:S02]  /*9150*/  LOP3.LUT R0, R6, 0x38, RZ, 0xfc, !PT ;  /* 0x0000003806007812 */ /* 0x000fe400078efcff */
[----:B------:R-:W0:Y:S01]  /*9160*/  S2R R6, SR_TID.X ;  /* 0x0000000000067919 */ /* 0x000e220000002100 */
[----:B------:R-:W-:Y:S02]  /*9170*/  PRMT R101, RZ, 0x7610, R101 ;  /* 0x00007610ff657816 */ /* 0x000fe40000000065 */
[----:B------:R-:W-:Y:S01]  /*9180*/  IMAD R0, R0, c[0x0][0x188], RZ ;  /* 0x0000620000007a24 */ /* 0x000fe200078e02ff */
[----:B------:R1:W-:Y:S04]  /*9190*/  STL [R1+0x1c0], R118 ;  /* 0x0001c07601007387 */ /* 0x0003e80000100800 */
[----:B------:R1:W3:Y:S04]  /*91a0*/  @!P1 LDG.E.U16 R101, [R96.64] ;  /* 0x0000000660659981 */ /* 0x0002e8000c1e1500 */
[----:B------:R0:W-:Y:S01]  /*91b0*/  STL [R1+0x1bc], R119 ;  /* 0x0001bc7701007387 */ /* 0x0001e20000100800 */
[----:B-1----:R-:W-:-:S03]  /*91c0*/  IMAD.WIDE R96, R0, 0x2, R118 ;  /* 0x0000000200607825 */ /* 0x002fc600078e0276 */
[----:B------:R-:W3:Y:S01]  /*91d0*/  LDL.LU R0, [R1+0x8c] ;  /* 0x00008c0001007983 */ /* 0x000ee20000300800 */
[----:B------:R-:W-:Y:S02]  /*91e0*/  PRMT R100, RZ, 0x7610, R100 ;  /* 0x00007610ff647816 */ /* 0x000fe40000000064 */
[----:B0-----:R-:W-:-:S04]  /*91f0*/  LOP3.LUT R6, R6, 0x3f, RZ, 0xc0, !PT ;  /* 0x0000003f06067812 */ /* 0x001fc800078ec0ff */
[----:B------:R4:W3:Y:S01]  /*9200*/  @!P0 LDG.E.U16 R100, [R96.64] ;  /* 0x0000000660648981 */ /* 0x0008e2000c1e1500 */
[----:B------:R-:W-:-:S03]  /*9210*/  ISETP.GE.AND P0, PT, R6, UR4, PT ;  /* 0x0000000406007c0c */ /* 0x000fc6000bf06270 */
[----:B------:R-:W3:Y:S04]  /*9220*/  LDL.LU R6, [R1+0xa8] ;  /* 0x0000a80001067983 */ /* 0x000ee80000300800 */
[----:B------:R-:W3:Y:S04]  /*9230*/  LDL.LU R118, [R1+0x74] ;  /* 0x0000740001767983 */ /* 0x000ee80000300800 */
[----:B------:R-:W3:Y:S04]  /*9240*/  LDL.LU R119, [R1+0x7c] ;  /* 0x00007c0001777983 */ /* 0x000ee80000300800 */
[----:B------:R-:W3:Y:S04]  /*9250*/  LDL.LU R132, [R1+0x84] ;  /* 0x0000840001847983 */ /* 0x000ee80000300800 */
[----:B------:R-:W-:Y:S01]  /*9260*/  BAR.SYNC.DEFER_BLOCKING 0x0 ;  /* 0x0000000000007b1d */ /* 0x000fe20000010000 */
[----:B------:R-:W-:-:S02]  /*9270*/  PRMT R115, RZ, 0x7610, R115 ;  /* 0x00007610ff737816 */ /* 0x000fc40000000073 */
[----:B------:R-:W-:-:S03]  /*9280*/  PRMT R114, RZ, 0x7610, R114 ;  /* 0x00007610ff727816 */ /* 0x000fc60000000072 */
[----:B------:R0:W-:Y:S01]  /*9290*/  STL [R1+0x1c4], R185 ;  /* 0x0001c4b901007387 */ /* 0x0001e20000100800 */
[----:B------:R-:W-:Y:S02]  /*92a0*/  PRMT R113, RZ, 0x7610, R113 ;  /* 0x00007610ff717816 */ /* 0x000fe40000000071 */
[----:B------:R-:W-:Y:S02]  /*92b0*/  PRMT R112, RZ, 0x7610, R112 ;  /* 0x00007610ff707816 */ /* 0x000fe40000000070 */
[----:B----4-:R-:W-:-:S05]  /*92c0*/  IADD3 R96, P1, R124, R5, RZ ;  /* 0x000000057c607210 */ /* 0x010fca0007f3e0ff */
[----:B--2---:R-:W-:-:S05]  /*92d0*/  IMAD.X R97, R123, 0x1, R4, P1 ;  /* 0x000000017b617824 */ /* 0x004fca00008e0604 */
[----:B------:R1:W2:Y:S02]  /*92e0*/  @!P0 LDG.E.U16 R115, [R96.64] ;  /* 0x0000000660738981 */ /* 0x0002a4000c1e1500 */
[----:B-1----:R-:W-:-:S05]  /*92f0*/  IADD3 R96, P1, R99, R5, RZ ;  /* 0x0000000563607210 */ /* 0x002fca0007f3e0ff */
[----:B------:R-:W-:Y:S02]  /*9300*/  IMAD.X R97, R185, 0x1, R4, P1 ;  /* 0x00000001b9617824 */ /* 0x000fe400008e0604 */
[----:B0-----:R-:W4:Y:S04]  /*9310*/  LDL.LU R185, [R1+0x6c] ;  /* 0x00006c0001b97983 */ /* 0x001f280000300800 */
[----:B------:R0:W2:Y:S04]  /*9320*/  @!P0 LDG.E.U16 R114, [R96.64] ;  /* 0x0000000660728981 */ /* 0x0000a8000c1e1500 */
[----:B------:R-:W2:Y:S01]  /*9330*/  LDL R122, [R1+0x44] ;  /* 0x00004400017a7983 */ /* 0x000ea20000100800 */
[----:B0-----:R-:W-:-:S03]  /*9340*/  IADD3 R96, P1, R98, R5, RZ ;  /* 0x0000000562607210 */ /* 0x001fc60007f3e0ff */
[----:B------:R0:W-:Y:S02]  /*9350*/  STL [R1+0x1c8], R184 ;  /* 0x0001c8b801007387 */ /* 0x0001e40000100800 */
[----:B------:R-:W-:-:S05]  /*9360*/  IMAD.X R97, R184, 0x1, R4, P1 ;  /* 0x00000001b8617824 */ /* 0x000fca00008e0604 */
[----:B------:R1:W2:Y:S04]  /*9370*/  @!P0 LDG.E.U16 R113, [R96.64] ;  /* 0x0000000660718981 */ /* 0x0002a8000c1e1500 */
[----:B0-----:R-:W2:Y:S04]  /*9380*/  LDL.LU R184, [R1+0x64] ;  /* 0x0000640001b87983 */ /* 0x001ea80000300800 */
[----:B---3--:R0:W-:Y:S01]  /*9390*/  STL [R1+0x1cc], R0 ;  /* 0x0001cc0001007387 */ /* 0x0081e20000100800 */
[----:B-1----:R-:W-:-:S03]  /*93a0*/  IADD3 R96, P1, R0, R5, RZ ;  /* 0x0000000500607210 */ /* 0x002fc60007f3e0ff */
[----:B0-----:R-:W3:Y:S02]  /*93b0*/  LDL.LU R0, [R1+0x5c] ;  /* 0x00005c0001007983 */ /* 0x001ee40000300800 */
[----:B------:R-:W-:Y:S02]  /*93c0*/  IMAD.X R97, R183, 0x1, R4, P1 ;  /* 0x00000001b7617824 */ /* 0x000fe400008e0604 */
[----:B------:R0:W-:Y:S04]  /*93d0*/  STL [R1+0x1d0], R183 ;  /* 0x0001d0b701007387 */ /* 0x0001e80000100800 */
[----:B------:R1:W3:Y:S04]  /*93e0*/  @!P0 LDG.E.U16 R112, [R96.64] ;  /* 0x0000000660708981 */ /* 0x0002e8000c1e1500 */
[----:B0-----:R-:W3:Y:S01]  /*93f0*/  LDL.LU R183, [R1+0x54] ;  /* 0x0000540001b77983 */ /* 0x001ee20000300800 */
[----:B-1----:R-:W-:-:S03]  /*9400*/  IADD3 R96, P1, R132, R5, RZ ;  /* 0x0000000584607210 */ /* 0x002fc60007f3e0ff */
[----:B------:R0:W-:Y:S04]  /*9410*/  STL [R1+0x1d4], R132 ;  /* 0x0001d48401007387 */ /* 0x0001e80000100800 */
[----:B0-----:R-:W3:Y:S01]  /*9420*/  LDL.LU R132, [R1+0x4c] ;  /* 0x00004c0001847983 */ /* 0x001ee20000300800 */
[----:B------:R-:W-:Y:S01]  /*9430*/  PRMT R111, RZ, 0x7610, R111 ;  /* 0x00007610ff6f7816 */ /* 0x000fe2000000006f */
[----:B------:R-:W-:Y:S01]  /*9440*/  IMAD.X R97, R182, 0x1, R4, P1 ;  /* 0x00000001b6617824 */ /* 0x000fe200008e0604 */
[----:B------:R-:W-:-:S04]  /*9450*/  IADD3 R98, P1, R6, R5, RZ ;  /* 0x0000000506627210 */ /* 0x000fc80007f3e0ff */
[----:B------:R0:W3:Y:S01]  /*9460*/  @!P0 LDG.E.U16 R111, [R96.64] ;  /* 0x00000006606f8981 */ /* 0x0000e2000c1e1500 */
[----:B------:R-:W-:Y:S01]  /*9470*/  IMAD.X R99, R133, 0x1, R4, P1 ;  /* 0x0000000185637824 */ /* 0x000fe200008e0604 */
[----:B0-----:R-:W-:-:S06]  /*9480*/  PRMT R96, RZ, 0x7610, R96 ;  /* 0x00007610ff607816 */ /* 0x001fcc0000000060 */
[----:B------:R0:W3:Y:S01]  /*9490*/  @!P0 LDG.E.U16 R96, [R98.64] ;  /* 0x0000000662608981 */ /* 0x0000e2000c1e1500 */
[----:B------:R-:W-:Y:S02]  /*94a0*/  PRMT R121, RZ, 0x7610, R121 ;  /* 0x00007610ff797816 */ /* 0x000fe40000000079 */
[----:B0-----:R-:W-:-:S05]  /*94b0*/  IADD3 R98, P1, R119, R5, RZ ;  /* 0x0000000577627210 */ /* 0x001fca0007f3e0ff */
[----:B------:R-:W-:-:S05]  /*94c0*/  IMAD.X R99, R181, 0x1, R4, P1 ;  /* 0x00000001b5637824 */ /* 0x000fca00008e0604 */
[----:B------:R0:W3:Y:S01]  /*94d0*/  @!P0 LDG.E.U16 R121, [R98.64] ;  /* 0x0000000662798981 */ /* 0x0000e2000c1e1500 */
[----:B------:R-:W-:Y:S02]  /*94e0*/  PRMT R97, RZ, 0x7610, R97 ;  /* 0x00007610ff617816 */ /* 0x000fe40000000061 */
[----:B0-----:R-:W-:-:S05]  /*94f0*/  IADD3 R98, P1, R118, R5, RZ ;  /* 0x0000000576627210 */ /* 0x001fca0007f3e0ff */
[----:B------:R-:W-:Y:S01]  /*9500*/  IMAD.X R99, R180, 0x1, R4, P1 ;  /* 0x00000001b4637824 */ /* 0x000fe200008e0604 */
[----:B------:R0:W-:Y:S04]  /*9510*/  STS.U16 [R2+0x10000], R120 ;  /* 0x0100007802007388 */ /* 0x0001e80000000400 */
[----:B------:R4:W3:Y:S01]  /*9520*/  @!P0 LDG.E.U16 R97, [R98.64] ;  /* 0x0000000662618981 */ /* 0x0008e2000c1e1500 */
[----:B0-----:R-:W-:-:S03]  /*9530*/  PRMT R120, RZ, 0x7610, R120 ;  /* 0x00007610ff787816 */ /* 0x001fc60000000078 */
[----:B------:R0:W-:Y:S02]  /*9540*/  STS.U16 [R2+0x10200], R110 ;  /* 0x0102006e02007388 */ /* 0x0001e40000000400 */
[----:B0-----:R-:W-:Y:S02]  /*9550*/  PRMT R110, RZ, 0x7610, R110 ;  /* 0x00007610ff6e7816 */ /* 0x001fe4000000006e */
[----:B------:R0:W-:Y:S04]  /*9560*/  STS.U16 [R2+0x10400], R109 ;  /* 0x0104006d02007388 */ /* 0x0001e80000000400 */
[----:B------:R1:W-:Y:S01]  /*9570*/  STL [R1+0x1d8], R182 ;  /* 0x0001d8b601007387 */ /* 0x0003e20000100800 */
[----:B0-----:R-:W-:-:S03]  /*9580*/  PRMT R109, RZ, 0x7610, R109 ;  /* 0x00007610ff6d7816 */ /* 0x001fc6000000006d */
[----:B-1----:R-:W3:Y:S04]  /*9590*/  LDL.LU R182, [R1+0x17c] ;  /* 0x00017c0001b67983 */ /* 0x002ee80000300800 */
[----:B------:R-:W-:Y:S04]  /*95a0*/  STL [R1+0x300], R6 ;  /* 0x0003000601007387 */ /* 0x000fe80000100800 */
[----:B------:R-:W-:Y:S04]  /*95b0*/  STL [R1+0x304], R133 ;  /* 0x0003048501007387 */ /* 0x000fe80000100800 */
[----:B------:R0:W-:Y:S04]  /*95c0*/  STL [R1+0x1dc], R119 ;  /* 0x0001dc7701007387 */ /* 0x0001e80000100800 */
[----:B------:R1:W-:Y:S04]  /*95d0*/  STS.U16 [R2+0x10600], R108 ;  /* 0x0106006c02007388 */ /* 0x0003e80000000400 */
[----:B0-----:R-:W3:Y:S04]  /*95e0*/  LDL.LU R119, [R1+0x50] ;  /* 0x0000500001777983 */ /* 0x001ee80000300800 */
[----:B------:R-:W-:Y:S01]  /*95f0*/  STL [R1+0x1e0], R181 ;  /* 0x0001e0b501007387 */ /* 0x000fe20000100800 */
[----:B-1----:R-:W-:-:S03]  /*9600*/  PRMT R108, RZ, 0x7610, R108 ;  /* 0x00007610ff6c7816 */ /* 0x002fc6000000006c */
[----:B------:R-:W-:Y:S04]  /*9610*/  STL [R1+0x1e4], R118 ;  /* 0x0001e47601007387 */ /* 0x000fe80000100800 */
[----:B------:R0:W-:Y:S04]  /*9620*/  STL [R1+0x1e8], R180 ;  /* 0x0001e8b401007387 */ /* 0x0001e80000100800 */
[----:B0-----:R-:W3:Y:S04]  /*9630*/  LDL.LU R180, [R1+0x3c] ;  /* 0x00003c0001b47983 */ /* 0x001ee80000300800 */
[----:B------:R0:W-:Y:S02]  /*9640*/  STS.U16 [R2+0x10800], R103 ;  /* 0x0108006702007388 */ /* 0x0001e40000000400 */
[----:B0-----:R-:W-:-:S02]  /*9650*/  PRMT R103, RZ, 0x7610, R103 ;  /* 0x00007610ff677816 */ /* 0x001fc40000000067 */
[----:B----4-:R-:W-:-:S05]  /*9660*/  IADD3 R98, P1, R185, R5, RZ ;  /* 0x00000005b9627210 */ /* 0x010fca0007f3e0ff */
[----:B------:R-:W-:-:S05]  /*9670*/  IMAD.X R99, R179, 0x1, R4, P1 ;  /* 0x00000001b3637824 */ /* 0x000fca00008e0604 */
[----:B------:R2:W4:Y:S02]  /*9680*/  @!P0 LDG.E.U16 R120, [R98.64] ;  /* 0x0000000662788981 */ /* 0x000524000c1e1500 */
[----:B--2---:R-:W-:-:S05]  /*9690*/  IADD3 R98, P1, R184, R5, RZ ;  /* 0x00000005b8627210 */ /* 0x004fca0007f3e0ff */
[----:B------:R-:W-:-:S05]  /*96a0*/  IMAD.X R99, R178, 0x1, R4, P1 ;  /* 0x00000001b2637824 */ /* 0x000fca00008e0604 */
[----:B------:R3:W2:Y:S02]  /*96b0*/  @!P0 LDG.E.U16 R110, [R98.64] ;  /* 0x00000006626e8981 */ /* 0x0006a4000c1e1500 */
[----:B---3--:R-:W-:-:S05]  /*96c0*/  IADD3 R98, P1, R0, R5, RZ ;  /* 0x0000000500627210 */ /* 0x008fca0007f3e0ff */
[----:B------:R-:W-:-:S05]  /*96d0*/  IMAD.X R99, R177, 0x1, R4, P1 ;  /* 0x00000001b1637824 */ /* 0x000fca00008e0604 */
[----:B------:R0:W3:Y:S02]  /*96e0*/  @!P0 LDG.E.U16 R109, [R98.64] ;  /* 0x00000006626d8981 */ /* 0x0000e4000c1e1500 */
[----:B0-----:R-:W-:-:S05]  /*96f0*/  IADD3 R98, P1, R183, R5, RZ ;  /* 0x00000005b7627210 */ /* 0x001fca0007f3e0ff */
[----:B------:R-:W-:Y:S01]  /*9700*/  IMAD.X R99, R176, 0x1, R4, P1 ;  /* 0x00000001b0637824 */ /* 0x000fe200008e0604 */
[----:B------:R-:W-:Y:S04]  /*9710*/  STL [R1+0x1ec], R185 ;  /* 0x0001ecb901007387 */ /* 0x000fe80000100800 */
[----:B------:R0:W2:Y:S04]  /*9720*/  @!P0 LDG.E.U16 R108, [R98.64] ;  /* 0x00000006626c8981 */ /* 0x0000a8000c1e1500 */
[----:B------:R-:W-:Y:S01]  /*9730*/  STL [R1+0x1f0], R179 ;  /* 0x0001f0b301007387 */ /* 0x000fe20000100800 */
[----:B0-----:R-:W-:-:S03]  /*9740*/  IADD3 R98, P1, R132, R5, RZ ;  /* 0x0000000584627210 */ /* 0x001fc60007f3e0ff */
[----:B------:R0:W-:Y:S02]  /*9750*/  STL [R1+0x1f4], R184 ;  /* 0x0001f4b801007387 */ /* 0x0001e40000100800 */
[----:B------:R-:W-:-:S05]  /*9760*/  IMAD.X R99, R175, 0x1, R4, P1 ;  /* 0x00000001af637824 */ /* 0x000fca00008e0604 */
[----:B------:R1:W2:Y:S04]  /*9770*/  @!P0 LDG.E.U16 R103, [R98.64] ;  /* 0x0000000662678981 */ /* 0x0002a8000c1e1500 */
[----:B0-----:R-:W2:Y:S04]  /*9780*/  LDL.LU R184, [R1+0x34] ;  /* 0x0000340001b87983 */ /* 0x001ea80000300800 */
[----:B------:R-:W-:Y:S04]  /*9790*/  STL [R1+0x1f8], R178 ;  /* 0x0001f8b201007387 */ /* 0x000fe80000100800 */
[----:B------:R-:W-:Y:S04]  /*97a0*/  STL [R1+0x1fc], R0 ;  /* 0x0001fc0001007387 */ /* 0x000fe80000100800 */
[----:B------:R-:W-:Y:S01]  /*97b0*/  STL [R1+0x200], R177 ;  /* 0x000200b101007387 */ /* 0x000fe20000100800 */
[----:B-1----:R-:W-:-:S03]  /*97c0*/  IADD3 R98, P1, R122, R5, RZ ;  /* 0x000000057a627210 */ /* 0x002fc60007f3e0ff */
[----:B------:R-:W-:Y:S04]  /*97d0*/  STL [R1+0x204], R183 ;  /* 0x000204b701007387 */ /* 0x000fe80000100800 */
[----:B------:R-:W-:Y:S04]  /*97e0*/  STL [R1+0x208], R176 ;  /* 0x000208b001007387 */ /* 0x000fe80000100800 */
[----:B------:R-:W-:Y:S04]  /*97f0*/  STL [R1+0x20c], R132 ;  /* 0x00020c8401007387 */ /* 0x000fe80000100800 */
[----:B------:R0:W-:Y:S04]  /*9800*/  STL [R1+0x210], R175 ;  /* 0x000210af01007387 */ /* 0x0001e80000100800 */
[----:B------:R-:W3:Y:S04]  /*9810*/  LDL R122, [R1+0x1c] ;  /* 0x00001c00017a7983 */ /* 0x000ee80000100800 */
[----:B------:R-:W3:Y:S04]  /*9820*/  LDL R6, [R1+0x4] ;  /* 0x0000040001067983 */ /* 0x000ee80000100800 */
[----:B0-----:R-:W3:Y:S04]  /*9830*/  LDL.LU R175, [R1+0x168] ;  /* 0x0001680001af7983 */ /* 0x001ee80000300800 */
[----:B------:R-:W3:Y:S04]  /*9840*/  LDL.LU R132, [R1+0x24] ;  /* 0x0000240001847983 */ /* 0x000ee80000300800 */
[----:B------:R-:W3:Y:S04]  /*9850*/  LDL.LU R176, [R1+0x30] ;  /* 0x0000300001b07983 */ /* 0x000ee80000300800 */
[----:B------:R-:W3:Y:S04]  /*9860*/  LDL.LU R183, [R1+0x16c] ;  /* 0x00016c0001b77983 */ /* 0x000ee80000300800 */
[----:B------:R-:W3:Y:S01]  /*9870*/  LDL.LU R177, [R1+0x2c] ;  /* 0x00002c0001b17983 */ /* 0x000ee20000300800 */
[----:B------:R-:W-:-:S03]  /*9880*/  IMAD.X R99, R174, 0x1, R4, P1 ;  /* 0x00000001ae637824 */ /* 0x000fc600008e0604 */
[----:B------:R0:W-:Y:S04]  /*9890*/  STS.U16 [R2+0x10a00], R102 ;  /* 0x010a006602007388 */ /* 0x0001e80000000400 */
[----:B------:R1:W-:Y:S04]  /*98a0*/  STS.U16 [R2+0x10c00], R101 ;  /* 0x010c006502007388 */ /* 0x0003e80000000400 */
[----:B------:R-:W4:Y:S01]  /*98b0*/  LDL.LU R0, [R1+0x38] ;  /* 0x0000380001007983 */ /* 0x000f220000300800 */
[----:B0-----:R-:W-:-:S03]  /*98c0*/  PRMT R102, RZ, 0x7610, R102 ;  /* 0x00007610ff667816 */ /* 0x001fc60000000066 */
[----:B------:R-:W4:Y:S04]  /*98d0*/  LDL.LU R178, [R1+0x170] ;  /* 0x0001700001b27983 */ /* 0x000f280000300800 */
[----:B------:R0:W4:Y:S01]  /*98e0*/  @!P0 LDG.E.U16 R102, [R98.64] ;  /* 0x0000000662668981 */ /* 0x000122000c1e1500 */
[----:B-1----:R-:W-:-:S03]  /*98f0*/  PRMT R101, RZ, 0x7610, R101 ;  /* 0x00007610ff657816 */ /* 0x002fc60000000065 */
[----:B------:R-:W4:Y:S04]  /*9900*/  LDL.LU R179, [R1+0x40] ;  /* 0x0000400001b37983 */ /* 0x000f280000300800 */
[----:B------:R-:W4:Y:S04]  /*9910*/  LDL.LU R185, [R1+0x174] ;  /* 0x0001740001b97983 */ /* 0x000f280000300800 */
[----:B------:R-:W4:Y:S04]  /*9920*/  LDL.LU R118, [R1+0x178] ;  /* 0x0001780001767983 */ /* 0x000f280000300800 */
[----:B------:R-:W4:Y:S04]  /*9930*/  LDL.LU R181, [R1+0x48] ;  /* 0x0000480001b57983 */ /* 0x000f280000300800 */
[----:B------:R1:W-:Y:S04]  /*9940*/  STL [R1+0x214], R174 ;  /* 0x000214ae01007387 */ /* 0x0003e80000100800 */
[----:B------:R0:W-:Y:S04]  /*9950*/  STS.U16 [R2+0x10e00], R100 ;  /* 0x010e006402007388 */ /* 0x0001e80000000400 */
[----:B-1----:R-:W4:Y:S01]  /*9960*/  LDL.LU R174, [R1+0x28] ;  /* 0x0000280001ae7983 */ /* 0x002f220000300800 */
[----:B0-----:R-:W-:-:S05]  /*9970*/  IADD3 R98, P1, R180, R5, RZ ;  /* 0x00000005b4627210 */ /* 0x001fca0007f3e0ff */
[----:B------:R-:W-:Y:S01]  /*9980*/  IMAD.X R99, R173, 0x1, R4, P1 ;  /* 0x00000001ad637824 */ /* 0x000fe200008e0604 */
[----:B------:R-:W-:Y:S04]  /*9990*/  STL [R1+0x218], R180 ;  /* 0x000218b401007387 */ /* 0x000fe80000100800 */
[----:B------:R2:W4:Y:S01]  /*99a0*/  @!P0 LDG.E.U16 R101, [R98.64] ;  /* 0x0000000662658981 */ /* 0x000522000c1e1500 */
[----:B------:R-:W-:-:S03]  /*99b0*/  PRMT R100, RZ, 0x7610, R100 ;  /* 0x00007610ff647816 */ /* 0x000fc60000000064 */
[----:B------:R-:W-:Y:S01]  /*99c0*/  STL [R1+0x21c], R173 ;  /* 0x00021cad01007387 */ /* 0x000fe20000100800 */
[----:B--2---:R-:W-:-:S03]  /*99d0*/  IADD3 R98, P1, R184, R5, RZ ;  /* 0x00000005b8627210 */ /* 0x004fc60007f3e0ff */
[----:B------:R0:W-:Y:S02]  /*99e0*/  STL [R1+0x220], R184 ;  /* 0x000220b801007387 */ /* 0x0001e40000100800 */
[----:B------:R-:W-:-:S05]  /*99f0*/  IMAD.X R99, R172, 0x1, R4, P1 ;  /* 0x00000001ac637824 */ /* 0x000fca00008e0604 */
[----:B------:R3:W2:Y:S04]  /*9a00*/  @!P0 LDG.E.U16 R100, [R98.64] ;  /* 0x0000000662648981 */ /* 0x0006a8000c1e1500 */
[----:B0-----:R-:W2:Y:S04]  /*9a10*/  LDL.LU R184, [R1+0x14] ;  /* 0x0000140001b87983 */ /* 0x001ea80000300800 */
[----:B------:R-:W-:Y:S01]  /*9a20*/  STL [R1+0x224], R172 ;  /* 0x000224ac01007387 */ /* 0x000fe20000100800 */
[----:B---3--:R-:W-:-:S03]  /*9a30*/  IADD3 R98, P1, R177, R5, RZ ;  /* 0x00000005b1627210 */ /* 0x008fc60007f3e0ff */
[----:B------:R-:W-:Y:S02]  /*9a40*/  STL [R1+0x228], R177 ;  /* 0x000228b101007387 */ /* 0x000fe40000100800 */
[----:B------:R-:W-:Y:S02]  /*9a50*/  IMAD.X R99, R171, 0x1, R4, P1 ;  /* 0x00000001ab637824 */ /* 0x000fe400008e0604 */
[----:B------:R0:W-:Y:S04]  /*9a60*/  STL [R1+0x22c], R171 ;  /* 0x00022cab01007387 */ /* 0x0001e80000100800 */
[----:B0-----:R-:W3:Y:S04]  /*9a70*/  LDL.LU R171, [R1+0xc] ;  /* 0x00000c0001ab7983 */ /* 0x001ee80000300800 */
[----:B------:R0:W-:Y:S02]  /*9a80*/  STS.U16 [R2], R115 ;  /* 0x0000007302007388 */ /* 0x0001e40000000400 */
[----:B0-----:R-:W-:-:S02]  /*9a90*/  PRMT R115, RZ, 0x7610, R115 ;  /* 0x00007610ff737816 */ /* 0x001fc40000000073 */
[----:B------:R0:W-:Y:S04]  /*9aa0*/  STS.U16 [R2+0x400], R114 ;  /* 0x0004007202007388 */ /* 0x0001e80000000400 */
[----:B------:R1:W4:Y:S01]  /*9ab0*/  @!P0 LDG.E.U16 R115, [R98.64] ;  /* 0x0000000662738981 */ /* 0x000322000c1e1500 */
[----:B0-----:R-:W-:Y:S02]  /*9ac0*/  PRMT R114, RZ, 0x7610, R114 ;  /* 0x00007610ff727816 */ /* 0x001fe40000000072 */
[----:B-1----:R-:W-:-:S05]  /*9ad0*/  IADD3 R98, P1, R132, R5, RZ ;  /* 0x0000000584627210 */ /* 0x002fca0007f3e0ff */
[----:B------:R-:W-:Y:S01]  /*9ae0*/  IMAD.X R99, R170, 0x1, R4, P1 ;  /* 0x00000001aa637824 */ /* 0x000fe200008e0604 */
[----:B------:R0:W-:Y:S04]  /*9af0*/  STS.U16 [R2+0x800], R113 ;  /* 0x0008007102007388 */ /* 0x0001e80000000400 */
[----:B------:R1:W4:Y:S01]  /*9b00*/  @!P0 LDG.E.U16 R114, [R98.64] ;  /* 0x0000000662728981 */ /* 0x000322000c1e1500 */
[----:B0-----:R-:W-:Y:S02]  /*9b10*/  PRMT R113, RZ, 0x7610, R113 ;  /* 0x00007610ff717816 */ /* 0x001fe40000000071 */
[----:B-1----:R-:W-:-:S05]  /*9b20*/  IADD3 R98, P1, R122, R5, RZ ;  /* 0x000000057a627210 */ /* 0x002fca0007f3e0ff */
[----:B------:R-:W-:Y:S01]  /*9b30*/  IMAD.X R99, R169, 0x1, R4, P1 ;  /* 0x00000001a9637824 */ /* 0x000fe200008e0604 */
[----:B------:R0:W-:Y:S04]  /*9b40*/  STS.U16 [R2+0xc00], R112 ;  /* 0x000c007002007388 */ /* 0x0001e80000000400 */
[----:B------:R2:W4:Y:S01]  /*9b50*/  @!P0 LDG.E.U16 R113, [R98.64] ;  /* 0x0000000662718981 */ /* 0x000522000c1e1500 */
[----:B0-----:R-:W-:-:S03]  /*9b60*/  PRMT R112, RZ, 0x7610, R112 ;  /* 0x00007610ff707816 */ /* 0x001fc60000000070 */
[----:B------:R0:W-:Y:S02]  /*9b70*/  STS.U16 [R2+0x1000], R111 ;  /* 0x0010006f02007388 */ /* 0x0001e40000000400 */
[----:B0-----:R-:W-:Y:S02]  /*9b80*/  PRMT R111, RZ, 0x7610, R111 ;  /* 0x00007610ff6f7816 */ /* 0x001fe4000000006f */
[----:B------:R0:W-:Y:S02]  /*9b90*/  STS.U16 [R2+0x1400], R121 ;  /* 0x0014007902007388 */ /* 0x0001e40000000400 */
[----:B0-----:R-:W-:Y:S02]  /*9ba0*/  PRMT R121, RZ, 0x7610, R121 ;  /* 0x00007610ff797816 */ /* 0x001fe40000000079 */
[----:B------:R0:W-:Y:S02]  /*9bb0*/  STS.U16 [R2+0x1800], R97 ;  /* 0x0018006102007388 */ /* 0x0001e40000000400 */
[----:B0-----:R-:W-:-:S02]  /*9bc0*/  PRMT R97, RZ, 0x7610, R97 ;  /* 0x00007610ff617816 */ /* 0x001fc40000000061 */
[----:B--2---:R-:W-:-:S05]  /*9bd0*/  IADD3 R98, P1, R184, R5, RZ ;  /* 0x00000005b8627210 */ /* 0x004fca0007f3e0ff */
[----:B------:R-:W-:-:S05]  /*9be0*/  IMAD.X R99, R168, 0x1, R4, P1 ;  /* 0x00000001a8637824 */ /* 0x000fca00008e0604 */
[----:B------:R3:W2:Y:S02]  /*9bf0*/  @!P0 LDG.E.U16 R112, [R98.64] ;  /* 0x0000000662708981 */ /* 0x0006a4000c1e1500 */
[----:B---3--:R-:W-:-:S05]  /*9c00*/  IADD3 R98, P1, R171, R5, RZ ;  /* 0x00000005ab627210 */ /* 0x008fca0007f3e0ff */
[----:B------:R-:W-:-:S05]  /*9c10*/  IMAD.X R99, R167, 0x1, R4, P1 ;  /* 0x00000001a7637824 */ /* 0x000fca00008e0604 */
[----:B------:R0:W3:Y:S02]  /*9c20*/  @!P0 LDG.E.U16 R111, [R98.64] ;  /* 0x00000006626f8981 */ /* 0x0000e4000c1e1500 */
[----:B0-----:R-:W-:-:S05]  /*9c30*/  IADD3 R98, P1, R6, R5, RZ ;  /* 0x0000000506627210 */ /* 0x001fca0007f3e0ff */
[----:B------:R-:W-:-:S05]  /*9c40*/  IMAD.X R99, R166, 0x1, R4, P1 ;  /* 0x00000001a6637824 */ /* 0x000fca00008e0604 */
[----:B------:R0:W3:Y:S02]  /*9c50*/  @!P0 LDG.E.U16 R121, [R98.64] ;  /* 0x0000000662798981 */ /* 0x0000e4000c1e1500 */
[----:B0-----:R-:W-:-:S05]  /*9c60*/  IADD3 R98, P1, R252, R5, RZ ;  /* 0x00000005fc627210 */ /* 0x001fca0007f3e0ff */
[----:B------:R-:W-:-:S05]  /*9c70*/  IMAD.X R99, R165, 0x1, R4, P1 ;  /* 0x00000001a5637824 */ /* 0x000fca00008e0604 */
[----:B------:R0:W3:Y:S04]  /*9c80*/  @!P0 LDG.E.U16 R97, [R98.64] ;  /* 0x0000000662618981 */ /* 0x0000e8000c1e1500 */
[----:B----4-:R1:W-:Y:S01]  /*9c90*/  STS.U16 [R2+0x1c00], R120 ;  /* 0x001c007802007388 */ /* 0x0103e20000000400 */
[----:B0-----:R-:W-:Y:S02]  /*9ca0*/  IADD3 R98, P1, R250, R5, RZ ;  /* 0x00000005fa627210 */ /* 0x001fe40007f3e0ff */
[----:B-1----:R-:W-:-:S03]  /*9cb0*/  PRMT R120, RZ, 0x7610, R120 ;  /* 0x00007610ff787816 */ /* 0x002fc60000000078 */
        /* <DEDUP_REMOVED lines=51> */
[----:B--2---:R0:W-:Y:S04]  /*9ff0*/  STS.U16 [R2+0x4800], R112 ;  /* 0x0048007002007388 */ /* 0x0041e80000000400 */
[----:B------:R1:W2:Y:S01]  /*a000*/  @!P0 LDG.E.U16 R113, [R98.64] ;  /* 0x0000000662718981 */ /* 0x0002a2000c1e1500 */
[----:B0-----:R-:W-:Y:S02]  /*a010*/  PRMT R112, RZ, 0x7610, R112 ;  /* 0x00007610ff707816 */ /* 0x001fe40000000070 */
[----:B-1----:R-:W-:-:S05]  /*a020*/  IADD3 R98, P1, R228, R5, RZ ;  /* 0x00000005e4627210 */ /* 0x002fca0007f3e0ff */
[----:B------:R-:W-:-:S05]  /*a030*/  IMAD.X R99, R153, 0x1, R4, P1 ;  /* 0x0000000199637824 */ /* 0x000fca00008e0604 */
[----:B------:R0:W2:Y:S02]  /*a040*/  @!P0 LDG.E.U16 R112, [R98.64] ;  /* 0x0000000662708981 */ /* 0x0000a4000c1e1500 */
[----:B0-----:R-:W-:-:S05]  /*a050*/  IADD3 R98, P1, R226, R5, RZ ;  /* 0x00000005e2627210 */ /* 0x001fca0007f3e0ff */
[----:B------:R-:W-:Y:S01]  /*a060*/  IMAD.X R99, R152, 0x1, R4, P1 ;  /* 0x0000000198637824 */ /* 0x000fe200008e0604 */
[----:B---3--:R0:W-:Y:S02]  /*a070*/  STS.U16 [R2+0x4c00], R111 ;  /* 0x004c006f02007388 */ /* 0x0081e40000000400 */
[----:B0-----:R-:W-:-:S06]  /*a080*/  PRMT R111, RZ, 0x7610, R111 ;  /* 0x00007610ff6f7816 */ /* 0x001fcc000000006f */
[----:B------:R0:W3:Y:S04]  /*a090*/  @!P0 LDG.E.U16 R111, [R98.64] ;  /* 0x00000006626f8981 */ /* 0x0000e8000c1e1500 */
[----:B------:R1:W-:Y:S01]  /*a0a0*/  STS.U16 [R2+0x5000], R121 ;  /* 0x0050007902007388 */ /* 0x0003e20000000400 */
[----:B0-----:R-:W-:Y:S02]  /*a0b0*/  IADD3 R98, P1, R224, R5, RZ ;  /* 0x00000005e0627210 */ /* 0x001fe40007f3e0ff */
[----:B-1----:R-:W-:-:S03]  /*a0c0*/  PRMT R121, RZ, 0x7610, R121 ;  /* 0x00007610ff797816 */ /* 0x002fc60000000079 */
[----:B------:R-:W-:-:S05]  /*a0d0*/  IMAD.X R99, R151, 0x1, R4, P1 ;  /* 0x0000000197637824 */ /* 0x000fca00008e0604 */
[----:B------:R0:W2:Y:S04]  /*a0e0*/  @!P0 LDG.E.U16 R121, [R98.64] ;  /* 0x0000000662798981 */ /* 0x0000a8000c1e1500 */
[----:B------:R1:W-:Y:S01]  /*a0f0*/  STS.U16 [R2+0x5400], R97 ;  /* 0x0054006102007388 */ /* 0x0003e20000000400 */
[----:B0-----:R-:W-:Y:S02]  /*a100*/  IADD3 R98, P1, R222, R5, RZ ;  /* 0x00000005de627210 */ /* 0x001fe40007f3e0ff */
[----:B-1----:R-:W-:-:S03]  /*a110*/  PRMT R97, RZ, 0x7610, R97 ;  /* 0x00007610ff617816 */ /* 0x002fc60000000061 */
[----:B------:R-:W-:-:S05]  /*a120*/  IMAD.X R99, R150, 0x1, R4, P1 ;  /* 0x0000000196637824 */ /* 0x000fca00008e0604 */
[----:B------:R0:W2:Y:S04]  /*a130*/  @!P0 LDG.E.U16 R97, [R98.64] ;  /* 0x0000000662618981 */ /* 0x0000a8000c1e1500 */
[----:B----4-:R1:W-:Y:S01]  /*a140*/  STS.U16 [R2+0x5800], R120 ;  /* 0x0058007802007388 */ /* 0x0103e20000000400 */
[----:B0-----:R-:W-:Y:S02]  /*a150*/  IADD3 R98, P1, R220, R5, RZ ;  /* 0x00000005dc627210 */ /* 0x001fe40007f3e0ff */
[----:B-1----:R-:W-:-:S03]  /*a160*/  PRMT R120, RZ, 0x7610, R120 ;  /* 0x00007610ff787816 */ /* 0x002fc60000000078 */
[----:B------:R-:W-:Y:S01]  /*a170*/  IMAD.X R99, R149, 0x1, R4, P1 ;  /* 0x0000000195637824 */ /* 0x000fe200008e0604 */
[----:B------:R-:W-:Y:S04]  /*a180*/  STL [R1+0x230], R132 ;  /* 0x0002308401007387 */ /* 0x000fe80000100800 */
[----:B------:R0:W-:Y:S04]  /*a190*/  STL [R1+0x234], R170 ;  /* 0x000234aa01007387 */ /* 0x0001e80000100800 */
[----:B------:R1:W4:Y:S04]  /*a1a0*/  @!P0 LDG.E.U16 R120, [R98.64] ;  /* 0x0000000662788981 */ /* 0x000328000c1e1500 */
[----:B0-----:R-:W2:Y:S01]  /*a1b0*/  LDL.LU R170, [R1+0x10] ;  /* 0x0000100001aa7983 */ /* 0x001ea20000300800 */
[----:B-1----:R-:W-:-:S03]  /*a1c0*/  IADD3 R98, P1, R218, R5, RZ ;  /* 0x00000005da627210 */ /* 0x002fc60007f3e0ff */
[----:B------:R-:W2:Y:S04]  /*a1d0*/  LDL.LU R132, [R1+0x15c] ;  /* 0x00015c0001847983 */ /* 0x000ea80000300800 */
[----:B------:R-:W2:Y:S01]  /*a1e0*/  LDL.LU R177, [R1+0x18] ;  /* 0x0000180001b17983 */ /* 0x000ea20000300800 */
[----:B------:R-:W-:-:S03]  /*a1f0*/  IMAD.X R99, R148, 0x1, R4, P1 ;  /* 0x0000000194637824 */ /* 0x000fc600008e0604 */
[----:B------:R-:W2:Y:S04]  /*a200*/  LDL.LU R172, [R1+0x160] ;  /* 0x0001600001ac7983 */ /* 0x000ea80000300800 */
[----:B------:R0:W-:Y:S04]  /*a210*/  STS.U16 [R2+0x5c00], R110 ;  /* 0x005c006e02007388 */ /* 0x0001e80000000400 */
[----:B------:R-:W2:Y:S04]  /*a220*/  LDL.LU R173, [R1+0x164] ;  /* 0x0001640001ad7983 */ /* 0x000ea80000300800 */
[----:B------:R-:W2:Y:S01]  /*a230*/  LDL.LU R180, [R1+0x20] ;  /* 0x0000200001b47983 */ /* 0x000ea20000300800 */
[----:B0-----:R-:W-:-:S03]  /*a240*/  PRMT R110, RZ, 0x7610, R110 ;  /* 0x00007610ff6e7816 */ /* 0x001fc6000000006e */
[----:B------:R-:W-:Y:S04]  /*a250*/  STL [R1+0x238], R169 ;  /* 0x000238a901007387 */ /* 0x000fe80000100800 */
[----:B------:R-:W-:Y:S04]  /*a260*/  STL [R1+0x23c], R184 ;  /* 0x00023cb801007387 */ /* 0x000fe80000100800 */
[----:B------:R-:W-:Y:S04]  /*a270*/  STL [R1+0x240], R168 ;  /* 0x000240a801007387 */ /* 0x000fe80000100800 */
[----:B------:R-:W-:Y:S04]  /*a280*/  STL [R1+0x244], R171 ;  /* 0x000244ab01007387 */ /* 0x000fe80000100800 */
[----:B------:R0:W-:Y:S04]  /*a290*/  STL [R1+0x248], R167 ;  /* 0x000248a701007387 */ /* 0x0001e80000100800 */
[----:B------:R1:W2:Y:S04]  /*a2a0*/  @!P0 LDG.E.U16 R110, [R98.64] ;  /* 0x00000006626e8981 */ /* 0x0002a8000c1e1500 */
[----:B------:R-:W2:Y:S04]  /*a2b0*/  LDL.LU R129, [R1+0x1a4] ;  /* 0x0001a40001817983 */ /* 0x000ea80000300800 */
[----:B------:R-:W2:Y:S01]  /*a2c0*/  LDL.LU R128, [R1+0x1a0] ;  /* 0x0001a00001807983 */ /* 0x000ea20000300800 */
[----:B-1----:R-:W-:-:S03]  /*a2d0*/  IADD3 R98, P1, R216, R5, RZ ;  /* 0x00000005d8627210 */ /* 0x002fc60007f3e0ff */
[----:B------:R-:W2:Y:S04]  /*a2e0*/  LDL.LU R133, [R1+0x78] ;  /* 0x0000780001857983 */ /* 0x000ea80000300800 */
[----:B------:R-:W2:Y:S01]  /*a2f0*/  LDL.LU R6, [R1+0x18c] ;  /* 0x00018c0001067983 */ /* 0x000ea20000300800 */
[----:B------:R-:W-:-:S03]  /*a300*/  IMAD.X R99, R147, 0x1, R4, P1 ;  /* 0x0000000193637824 */ /* 0x000fc600008e0604 */
[----:B------:R1:W-:Y:S04]  /*a310*/  STS.U16 [R2+0x6000], R109 ;  /* 0x0060006d02007388 */ /* 0x0003e80000000400 */
[----:B0-----:R-:W2:Y:S04]  /*a320*/  LDL.LU R167, [R1+0x150] ;  /* 0x0001500001a77983 */ /* 0x001ea80000300800 */
[----:B------:R-:W2:Y:S01]  /*a330*/  LDL.LU R171, [R1] ;  /* 0x0000000001ab7983 */ /* 0x000ea20000300800 */
[----:B-1----:R-:W-:-:S03]  /*a340*/  PRMT R109, RZ, 0x7610, R109 ;  /* 0x00007610ff6d7816 */ /* 0x002fc6000000006d */
[----:B------:R-:W2:Y:S04]  /*a350*/  LDL.LU R168, [R1+0x154] ;  /* 0x0001540001a87983 */ /* 0x000ea80000300800 */
[----:B------:R-:W2:Y:S04]  /*a360*/  LDL.LU R184, [R1+0x158] ;  /* 0x0001580001b87983 */ /* 0x000ea80000300800 */
[----:B------:R-:W2:Y:S04]  /*a370*/  LDL.LU R169, [R1+0x8] ;  /* 0x0000080001a97983 */ /* 0x000ea80000300800 */
[----:B------:R0:W-:Y:S04]  /*a380*/  STL [R1+0x24c], R166 ;  /* 0x00024ca601007387 */ /* 0x0001e80000100800 */
[----:B------:R1:W2:Y:S04]  /*a390*/  @!P0 LDG.E.U16 R109, [R98.64] ;  /* 0x00000006626d8981 */ /* 0x0002a8000c1e1500 */
[----:B0-----:R-:W2:Y:S04]  /*a3a0*/  LDL.LU R166, [R1+0x14c] ;  /* 0x00014c0001a67983 */ /* 0x001ea80000300800 */
[----:B------:R0:W-:Y:S01]  /*a3b0*/  STL [R1+0x250], R252 ;  /* 0x000250fc01007387 */ /* 0x0001e20000100800 */
[----:B-1----:R-:W-:-:S03]  /*a3c0*/  IADD3 R98, P1, R214, R5, RZ ;  /* 0x00000005d6627210 */ /* 0x002fc60007f3e0ff */
[----:B------:R1:W-:Y:S02]  /*a3d0*/  STS.U16 [R2+0x6400], R108 ;  /* 0x0064006c02007388 */ /* 0x0003e40000000400 */
[----:B------:R-:W-:Y:S02]  /*a3e0*/  IMAD.X R99, R146, 0x1, R4, P1 ;  /* 0x0000000192637824 */ /* 0x000fe400008e0604 */
[----:B0-----:R-:W2:Y:S04]  /*a3f0*/  LDL.LU R252, [R1+0x148] ;  /* 0x0001480001fc7983 */ /* 0x001ea80000300800 */
[----:B------:R0:W-:Y:S01]  /*a400*/  STL [R1+0x254], R165 ;  /* 0x000254a501007387 */ /* 0x0001e20000100800 */
[----:B-1----:R-:W-:-:S06]  /*a410*/  PRMT R108, RZ, 0x7610, R108 ;  /* 0x00007610ff6c7816 */ /* 0x002fcc000000006c */
[----:B------:R1:W2:Y:S04]  /*a420*/  @!P0 LDG.E.U16 R108, [R98.64] ;  /* 0x00000006626c8981 */ /* 0x0002a8000c1e1500 */
[----:B0-----:R-:W2:Y:S04]  /*a430*/  LDL.LU R165, [R1+0x144] ;  /* 0x0001440001a57983 */ /* 0x001ea80000300800 */
[----:B------:R0:W-:Y:S01]  /*a440*/  STL [R1+0x258], R250 ;  /* 0x000258fa01007387 */ /* 0x0001e20000100800 */
[----:B-1----:R-:W-:-:S03]  /*a450*/  IADD3 R98, P1, R212, R5, RZ ;  /* 0x00000005d4627210 */ /* 0x002fc60007f3e0ff */
[----:B0-----:R-:W2:Y:S04]  /*a460*/  LDL.LU R250, [R1+0x140] ;  /* 0x0001400001fa7983 */ /* 0x001ea80000300800 */
[----:B------:R0:W-:Y:S01]  /*a470*/  STL [R1+0x25c], R164 ;  /* 0x00025ca401007387 */ /* 0x0001e20000100800 */
[----:B------:R-:W-:-:S03]  /*a480*/  IMAD.X R99, R145, 0x1, R4, P1 ;  /* 0x0000000191637824 */ /* 0x000fc600008e0604 */
[----:B0-----:R-:W2:Y:S04]  /*a490*/  LDL.LU R164, [R1+0x13c] ;  /* 0x00013c0001a47983 */ /* 0x001ea80000300800 */
[----:B------:R0:W-:Y:S04]  /*a4a0*/  STL [R1+0x260], R248 ;  /* 0x000260f801007387 */ /* 0x0001e80000100800 */
[----:B------:R1:W-:Y:S04]  /*a4b0*/  STS.U16 [R2+0x6800], R103 ;  /* 0x0068006702007388 */ /* 0x0003e80000000400 */
[----:B0-----:R-:W2:Y:S04]  /*a4c0*/  LDL.LU R248, [R1+0x138] ;  /* 0x0001380001f87983 */ /* 0x001ea80000300800 */
[----:B------:R0:W-:Y:S01]  /*a4d0*/  STL [R1+0x264], R163 ;  /* 0x000264a301007387 */ /* 0x0001e20000100800 */
[----:B-1----:R-:W-:-:S06]  /*a4e0*/  PRMT R103, RZ, 0x7610, R103 ;  /* 0x00007610ff677816 */ /* 0x002fcc0000000067 */
[----:B------:R1:W2:Y:S04]  /*a4f0*/  @!P0 LDG.E.U16 R103, [R98.64] ;  /* 0x0000000662678981 */ /* 0x0002a8000c1e1500 */
[----:B0-----:R-:W2:Y:S04]  /*a500*/  LDL.LU R163, [R1+0x134] ;  /* 0x0001340001a37983 */ /* 0x001ea80000300800 */
[----:B------:R0:W-:Y:S04]  /*a510*/  STL [R1+0x268], R246 ;  /* 0x000268f601007387 */ /* 0x0001e80000100800 */
[----:B0-----:R-:W2:Y:S04]  /*a520*/  LDL.LU R246, [R1+0x130] ;  /* 0x0001300001f67983 */ /* 0x001ea80000300800 */
[----:B------:R0:W-:Y:S01]  /*a530*/  STL [R1+0x26c], R162 ;  /* 0x00026ca201007387 */ /* 0x0001e20000100800 */
[----:B-1----:R-:W-:-:S03]  /*a540*/  IADD3 R98, P1, R210, R5, RZ ;  /* 0x00000005d2627210 */ /* 0x002fc60007f3e0ff */
[----:B0-----:R-:W2:Y:S04]  /*a550*/  LDL.LU R162, [R1+0x12c] ;  /* 0x00012c0001a27983 */ /* 0x001ea80000300800 */
[----:B------:R0:W-:Y:S04]  /*a560*/  STL [R1+0x270], R244 ;  /* 0x000270f401007387 */ /* 0x0001e80000100800 */
[----:B0-----:R-:W2:Y:S04]  /*a570*/  LDL.LU R244, [R1+0x128] ;  /* 0x0001280001f47983 */ /* 0x001ea80000300800 */
[----:B------:R0:W-:Y:S01]  /*a580*/  STL [R1+0x274], R161 ;  /* 0x000274a101007387 */ /* 0x0001e20000100800 */
[----:B------:R-:W-:-:S03]  /*a590*/  IMAD.X R99, R144, 0x1, R4, P1 ;  /* 0x0000000190637824 */ /* 0x000fc600008e0604 */
        /* <DEDUP_REMOVED lines=21> */
[----:B------:R1:W3:Y:S04]  /*a6f0*/  @!P0 LDG.E.U16 R101, [R98.64] ;  /* 0x0000000662658981 */ /* 0x0002e8000c1e1500 */
[----:B0-----:R-:W3:Y:S04]  /*a700*/  LDL.LU R236, [R1+0x108] ;  /* 0x0001080001ec7983 */ /* 0x001ee80000300800 */
[----:B------:R0:W-:Y:S04]  /*a710*/  STL [R1+0x294], R157 ;  /* 0x0002949d01007387 */ /* 0x0001e80000100800 */
[----:B0-----:R-:W3:Y:S04]  /*a720*/  LDL.LU R157, [R1+0x104] ;  /* 0x00010400019d7983 */ /* 0x001ee80000300800 */
[----:B------:R0:W-:Y:S01]  /*a730*/  STL [R1+0x298], R234 ;  /* 0x000298ea01007387 */ /* 0x0001e20000100800 */
[----:B-1----:R-:W-:-:S03]  /*a740*/  IADD3 R98, P1, R206, R5, RZ ;  /* 0x00000005ce627210 */ /* 0x002fc60007f3e0ff */
[----:B0-----:R-:W3:Y:S04]  /*a750*/  LDL.LU R234, [R1+0x100] ;  /* 0x0001000001ea7983 */ /* 0x001ee80000300800 */
[----:B------:R0:W-:Y:S04]  /*a760*/  STL [R1+0x29c], R156 ;  /* 0x00029c9c01007387 */ /* 0x0001e80000100800 */
[----:B0-----:R-:W3:Y:S04]  /*a770*/  LDL.LU R156, [R1+0xfc] ;  /* 0x0000fc00019c7983 */ /* 0x001ee80000300800 */
[----:B------:R0:W-:Y:S01]  /*a780*/  STL [R1+0x2a0], R232 ;  /* 0x0002a0e801007387 */ /* 0x0001e20000100800 */
[----:B------:R-:W-:-:S03]  /*a790*/  IMAD.X R99, R142, 0x1, R4, P1 ;  /* 0x000000018e637824 */ /* 0x000fc600008e0604 */
[----:B------:R1:W-:Y:S04]  /*a7a0*/  STS.U16 [R2+0x7400], R100 ;  /* 0x0074006402007388 */ /* 0x0003e80000000400 */
[----:B0-----:R-:W3:Y:S04]  /*a7b0*/  LDL.LU R232, [R1+0xf8] ;  /* 0x0000f80001e87983 */ /* 0x001ee80000300800 */
        /* <DEDUP_REMOVED lines=13> */
[----:B0-----:R-:W3:Y:S04]  /*a890*/  LDL.LU R153, [R1+0xe4] ;  /* 0x0000e40001997983 */ /* 0x001ee80000300800 */
[----:B------:R0:W-:Y:S04]  /*a8a0*/  STL [R1+0x2b8], R226 ;  /* 0x0002b8e201007387 */ /* 0x0001e80000100800 */
[----:B------:R1:W-:Y:S04]  /*a8b0*/  STS.U16 [R2+0x7800], R115 ;  /* 0x0078007302007388 */ /* 0x0003e80000000400 */
[----:B0-----:R-:W3:Y:S04]  /*a8c0*/  LDL.LU R226, [R1+0xe0] ;  /* 0x0000e00001e27983 */ /* 0x001ee80000300800 */
[----:B------:R0:W-:Y:S01]  /*a8d0*/  STL [R1+0x2bc], R152 ;  /* 0x0002bc9801007387 */ /* 0x0001e20000100800 */
[----:B-1----:R-:W-:-:S06]  /*a8e0*/  PRMT R115, RZ, 0x7610, R115 ;  /* 0x00007610ff737816 */ /* 0x002fcc0000000073 */
[----:B------:R1:W4:Y:S04]  /*a8f0*/  @!P0 LDG.E.U16 R115, [R98.64] ;  /* 0x0000000662738981 */ /* 0x000328000c1e1500 */
[----:B0-----:R-:W4:Y:S04]  /*a900*/  LDL.LU R152, [R1+0xdc] ;  /* 0x0000dc0001987983 */ /* 0x001f280000300800 */
[----:B------:R0:W-:Y:S04]  /*a910*/  STL [R1+0x2c0], R224 ;  /* 0x0002c0e001007387 */ /* 0x0001e80000100800 */
[----:B0-----:R-:W4:Y:S04]  /*a920*/  LDL.LU R224, [R1+0xd8] ;  /* 0x0000d80001e07983 */ /* 0x001f280000300800 */
[----:B------:R0:W-:Y:S01]  /*a930*/  STL [R1+0x2c4], R151 ;  /* 0x0002c49701007387 */ /* 0x0001e20000100800 */
[----:B-1----:R-:W-:-:S03]  /*a940*/  IADD3 R98, P1, R202, R5, RZ ;  /* 0x00000005ca627210 */ /* 0x002fc60007f3e0ff */
[----:B0-----:R-:W4:Y:S04]  /*a950*/  LDL.LU R151, [R1+0xd4] ;  /* 0x0000d40001977983 */ /* 0x001f280000300800 */
[----:B------:R0:W-:Y:S04]  /*a960*/  STL [R1+0x2c8], R222 ;  /* 0x0002c8de01007387 */ /* 0x0001e80000100800 */
[----:B0-----:R-:W4:Y:S04]  /*a970*/  LDL.LU R222, [R1+0xd0] ;  /* 0x0000d00001de7983 */ /* 0x001f280000300800 */
[----:B------:R0:W-:Y:S01]  /*a980*/  STL [R1+0x2cc], R150 ;  /* 0x0002cc9601007387 */ /* 0x0001e20000100800 */
[----:B------:R-:W-:-:S03]  /*a990*/  IMAD.X R99, R140, 0x1, R4, P1 ;  /* 0x000000018c637824 */ /* 0x000fc600008e0604 */
[----:B------:R1:W-:Y:S04]  /*a9a0*/  STS.U16 [R2+0x7c00], R114 ;  /* 0x007c007202007388 */ /* 0x0003e80000000400 */
[----:B0-----:R-:W4:Y:S04]  /*a9b0*/  LDL.LU R150, [R1+0xcc] ;  /* 0x0000cc0001967983 */ /* 0x001f280000300800 */
        /* <DEDUP_REMOVED lines=13> */
[----:B0-----:R-:W4:Y:S04]  /*aa90*/  LDL.LU R216, [R1+0xb8] ;  /* 0x0000b80001d87983 */ /* 0x001f280000300800 */
[----:B------:R0:W-:Y:S04]  /*aaa0*/  STL [R1+0x2e4], R147 ;  /* 0x0002e49301007387 */ /* 0x0001e80000100800 */
[----:B--2---:R1:W-:Y:S04]  /*aab0*/  STS.U16 [R2+0x8000], R113 ;  /* 0x0080007102007388 */ /* 0x0043e80000000400 */
        /* <DEDUP_REMOVED lines=31> */
[----:B---3--:R1:W-:Y:S04]  /*acb0*/  STS.U16 [R2+0x8800], R111 ;  /* 0x0088006f02007388 */ /* 0x0083e80000000400 */
[----:B0-----:R-:W3:Y:S04]  /*acc0*/  LDL.LU R204, [R1+0x194] ;  /* 0x0001940001cc7983 */ /* 0x001ee80000300800 */
[----:B------:R0:W-:Y:S01]  /*acd0*/  STL [R1+0x31c], R141 ;  /* 0x00031c8d01007387 */ /* 0x0001e20000100800 */
[----:B-1----:R-:W-:-:S06]  /*ace0*/  PRMT R111, RZ, 0x7610, R111 ;  /* 0x00007610ff6f7816 */ /* 0x002fcc000000006f */
[----:B------:R1:W2:Y:S04]  /*acf0*/  @!P0 LDG.E.U16 R111, [R98.64] ;  /* 0x00000006626f8981 */ /* 0x0002a8000c1e1500 */
[----:B0-----:R-:W2:Y:S04]  /*ad00*/  LDL.LU R141, [R1+0x80] ;  /* 0x00008000018d7983 */ /* 0x001ea80000300800 */
        /* <DEDUP_REMOVED lines=16> */
[----:B0-----:R-:W3:Y:S01]  /*ae10*/  LDL.LU R138, [R1+0xa0] ;  /* 0x0000a000018a7983 */ /* 0x001ee20000300800 */
[----:B-1----:R-:W-:-:S03]  /*ae20*/  IADD3 R98, P1, R192, R5, RZ ;  /* 0x00000005c0627210 */ /* 0x002fc60007f3e0ff */
[----:B------:R0:W-:Y:S02]  /*ae30*/  STS.U16 [R2+0x9000], R97 ;  /* 0x0090006102007388 */ /* 0x0001e40000000400 */
[----:B------:R-:W-:Y:S01]  /*ae40*/  IMAD.X R99, R135, 0x1, R4, P1 ;  /* 0x0000000187637824 */ /* 0x000fe200008e0604 */
[----:B0-----:R-:W-:-:S06]  /*ae50*/  PRMT R97, RZ, 0x7610, R97 ;  /* 0x00007610ff617816 */ /* 0x001fcc0000000061 */
        /* <DEDUP_REMOVED lines=54> */
[----:B------:R-:W-:Y:S01]  /*b1c0*/  IMAD.X R99, R16, 0x1, R4, P1 ;  /* 0x0000000110637824 */ /* 0x000fe200008e0604 */
[----:B------:R0:W-:Y:S04]  /*b1d0*/  STS.U16 [R2+0xc000], R112 ;  /* 0x00c0007002007388 */ /* 0x0001e80000000400 */
[----:B------:R1:W2:Y:S01]  /*b1e0*/  @!P0 LDG.E.U16 R113, [R98.64] ;  /* 0x0000000662718981 */ /* 0x0002a2000c1e1500 */
[----:B0-----:R-:W-:Y:S02]  /*b1f0*/  PRMT R112, RZ, 0x7610, R112 ;  /* 0x00007610ff707816 */ /* 0x001fe40000000070 */
[----:B-1----:R-:W-:-:S05]  /*b200*/  IADD3 R98, P1, R8, R5, RZ ;  /* 0x0000000508627210 */ /* 0x002fca0007f3e0ff */
[--C-:B------:R-:W-:Y:S01]  /*b210*/  IMAD.X R99, R13, 0x1, R4.reuse, P1 ;  /* 0x000000010d637824 */ /* 0x100fe200008e0604 */
[----:B------:R0:W-:Y:S04]  /*b220*/  STS.U16 [R2+0xc400], R111 ;  /* 0x00c4006f02007388 */ /* 0x0001e80000000400 */
[----:B------:R1:W2:Y:S01]  /*b230*/  @!P0 LDG.E.U16 R112, [R98.64] ;  /* 0x0000000662708981 */ /* 0x0002a2000c1e1500 */
[----:B0-----:R-:W-:Y:S02]  /*b240*/  PRMT R111, RZ, 0x7610, R111 ;  /* 0x00007610ff6f7816 */ /* 0x001fe4000000006f */
[----:B-1----:R-:W-:Y:S01]  /*b250*/  IADD3 R98, P1, R129, R5, RZ ;  /* 0x0000000581627210 */ /* 0x002fe20007f3e0ff */
[----:B---3--:R0:W-:Y:S04]  /*b260*/  STS.U16 [R2+0xc800], R121 ;  /* 0x00c8007902007388 */ /* 0x0081e80000000400 */
[----:B------:R-:W-:-:S05]  /*b270*/  IMAD.X R99, R138, 0x1, R4, P1 ;  /* 0x000000018a637824 */ /* 0x000fca00008e0604 */
[----:B------:R1:W3:Y:S01]  /*b280*/  @!P0 LDG.E.U16 R111, [R98.64] ;  /* 0x00000006626f8981 */ /* 0x0002e2000c1e1500 */
[----:B0-----:R-:W-:Y:S02]  /*b290*/  PRMT R121, RZ, 0x7610, R121 ;  /* 0x00007610ff797816 */ /* 0x001fe40000000079 */
[----:B-1----:R-:W-:-:S05]  /*b2a0*/  IADD3 R98, P1, R128, R5, RZ ;  /* 0x0000000580627210 */ /* 0x002fca0007f3e0ff */
[----:B------:R-:W-:Y:S01]  /*b2b0*/  IMAD.X R99, R198, 0x1, R4, P1 ;  /* 0x00000001c6637824 */ /* 0x000fe200008e0604 */
[----:B------:R0:W-:Y:S04]  /*b2c0*/  STS.U16 [R2+0xcc00], R97 ;  /* 0x00cc006102007388 */ /* 0x0001e80000000400 */
[----:B------:R1:W3:Y:S01]  /*b2d0*/  @!P0 LDG.E.U16 R121, [R98.64] ;  /* 0x0000000662798981 */ /* 0x0002e2000c1e1500 */
[----:B0-----:R-:W-:Y:S02]  /*b2e0*/  PRMT R97, RZ, 0x7610, R97 ;  /* 0x00007610ff617816 */ /* 0x001fe40000000061 */
[----:B-1----:R-:W-:-:S05]  /*b2f0*/  IADD3 R98, P1, R202, R5, RZ ;  /* 0x00000005ca627210 */ /* 0x002fca0007f3e0ff */
        /* <DEDUP_REMOVED lines=55> */
[----:B------:R-:W-:Y:S01]  /*b670*/  IMAD.X R99, R0, 0x1, R4, P1 ;  /* 0x0000000100637824 */ /* 0x000fe200008e0604 */
[----:B------:R0:W-:Y:S04]  /*b680*/  STS.U16 [R2+0xfc00], R112 ;  /* 0x00fc007002007388 */ /* 0x0001e80000000400 */
[----:B------:R1:W2:Y:S01]  /*b690*/  @!P0 LDG.E.U16 R113, [R98.64] ;  /* 0x0000000662718981 */ /* 0x0002a2000c1e1500 */
[----:B------:R-:W-:Y:S02]  /*b6a0*/  LOP3.LUT R122, R2, 0x40, RZ, 0x3c, !PT ;  /* 0x00000040027a7812 */ /* 0x000fe400078e3cff */
        /* <DEDUP_REMOVED lines=13> */
[----:B------:R0:W3:Y:S04]  /*b780*/  @!P0 LDG.E.U16 R121, [R98.64] ;  /* 0x0000000662798981 */ /* 0x0000e8000c1e1500 */
[----:B------:R1:W-:Y:S01]  /*b790*/  STS.U16 [R122+0xa00], R97 ;  /* 0x000a00617a007388 */ /* 0x0003e20000000400 */
[----:B0-----:R-:W-:Y:S02]  /*b7a0*/  IADD3 R98, P1, R172, R5, RZ ;  /* 0x00000005ac627210 */ /* 0x001fe40007f3e0ff */
[----:B-1----:R-:W-:-:S03]  /*b7b0*/  PRMT R97, RZ, 0x7610, R97 ;  /* 0x00007610ff617816 */ /* 0x002fc60000000061 */
[----:B------:R-:W-:-:S05]  /*b7c0*/  IMAD.X R99, R177, 0x1, R4, P1 ;  /* 0x00000001b1637824 */ /* 0x000fca00008e0604 */
[----:B------:R0:W3:Y:S04]  /*b7d0*/  @!P0 LDG.E.U16 R97, [R98.64] ;  /* 0x0000000662618981 */ /* 0x0000e8000c1e1500 */
[----:B----4-:R1:W-:Y:S01]  /*b7e0*/  STS.U16 [R122+0xe00], R120 ;  /* 0x000e00787a007388 */ /* 0x0103e20000000400 */
[----:B0-----:R-:W-:Y:S02]  /*b7f0*/  IADD3 R98, P1, R132, R5, RZ ;  /* 0x0000000584627210 */ /* 0x001fe40007f3e0ff */
[----:B-1----:R-:W-:-:S03]  /*b800*/  PRMT R120, RZ, 0x7610, R120 ;  /* 0x00007610ff787816 */ /* 0x002fc60000000078 */
[----:B------:R-:W-:-:S05]  /*b810*/  IMAD.X R99, R170, 0x1, R4, P1 ;  /* 0x00000001aa637824 */ /* 0x000fca00008e0604 */
[----:B------:R0:W4:Y:S04]  /*b820*/  @!P0 LDG.E.U16 R120, [R98.64] ;  /* 0x0000000662788981 */ /* 0x000128000c1e1500 */
[----:B------:R1:W-:Y:S01]  /*b830*/  STS.U16 [R122+0x1200], R110 ;  /* 0x0012006e7a007388 */ /* 0x0003e20000000400 */
        /* <DEDUP_REMOVED lines=34> */
[----:B--2---:R1:W-:Y:S01]  /*ba60*/  STS.U16 [R122+0x2e00], R115 ;  /* 0x002e00737a007388 */ /* 0x0043e20000000400 */
        /* <DEDUP_REMOVED lines=183> */
[----:B------:R-:W3:Y:S04]  /*c5e0*/  @!P0 LDG.E.U16 R97, [R98.64] ;  /* 0x0000000662618981 */ /* 0x000ee8000c1e1500 */
[----:B------:R-:W-:Y:S04]  /*c5f0*/  STS.U16 [R122+0xfe00], R96 ;  /* 0x00fe00607a007388 */ /* 0x000fe80000000400 */
[----:B----4-:R-:W-:Y:S04]  /*c600*/  STS.U16 [R122+0xc200], R120 ;  /* 0x00c200787a007388 */ /* 0x010fe80000000400 */
[----:B------:R0:W-:Y:S04]  /*c610*/  STS.U16 [R122+0xc600], R110 ;  /* 0x00c6006e7a007388 */ /* 0x0001e80000000400 */
[----:B------:R1:W-:Y:S04]  /*c620*/  STS.U16 [R122+0xca00], R109 ;  /* 0x00ca006d7a007388 */ /* 0x0003e80000000400 */
[----:B------:R-:W-:Y:S04]  /*c630*/  STS.U16 [R122+0xce00], R108 ;  /* 0x00ce006c7a007388 */ /* 0x000fe80000000400 */
[----:B------:R-:W-:Y:S04]  /*c640*/  STS.U16 [R122+0xd200], R103 ;  /* 0x00d200677a007388 */ /* 0x000fe80000000400 */
[----:B------:R-:W-:Y:S04]  /*c650*/  STS.U16 [R122+0xd600], R102 ;  /* 0x00d600667a007388 */ /* 0x000fe80000000400 */
[----:B------:R-:W-:Y:S04]  /*c660*/  STS.U16 [R122+0xda00], R101 ;  /* 0x00da00657a007388 */ /* 0x000fe80000000400 */
[----:B------:R-:W-:Y:S04]  /*c670*/  STS.U16 [R122+0xde00], R100 ;  /* 0x00de00647a007388 */ /* 0x000fe80000000400 */
[----:B--2---:R-:W-:Y:S04]  /*c680*/  STS.U16 [R122+0xe200], R115 ;  /* 0x00e200737a007388 */ /* 0x004fe80000000400 */
[----:B------:R-:W-:Y:S04]  /*c690*/  STS.U16 [R122+0xe600], R114 ;  /* 0x00e600727a007388 */ /* 0x000fe80000000400 */
[----:B------:R-:W-:Y:S04]  /*c6a0*/  STS.U16 [R122+0xea00], R113 ;  /* 0x00ea00717a007388 */ /* 0x000fe80000000400 */
[----:B------:R-:W-:Y:S01]  /*c6b0*/  STS.U16 [R122+0xee00], R112 ;  /* 0x00ee00707a007388 */ /* 0x000fe20000000400 */
[----:B0-----:R-:W-:-:S02]  /*c6c0*/  IMAD.MOV.U32 R110, RZ, RZ, R124 ;  /* 0x000000ffff6e7224 */ /* 0x001fc400078e007c */
[----:B-1----:R-:W-:Y:S01]  /*c6d0*/  IMAD.MOV.U32 R109, RZ, RZ, R123 ;  /* 0x000000ffff6d7224 */ /* 0x002fe200078e007b */
[----:B---3--:R-:W-:Y:S04]  /*c6e0*/  STS.U16 [R122+0xf200], R111 ;  /* 0x00f2006f7a007388 */ /* 0x008fe80000000400 */
[----:B------:R-:W-:Y:S04]  /*c6f0*/  STS.U16 [R122+0xf600], R121 ;  /* 0x00f600797a007388 */ /* 0x000fe80000000400 */
[----:B------:R-:W-:Y:S04]  /*c700*/  STS.U16 [R122+0xfa00], R97 ;  /* 0x00fa00617a007388 */ /* 0x000fe80000000400 */
[----:B------:R-:W-:Y:S06]  /*c710*/  BAR.SYNC.DEFER_BLOCKING 0x0 ;  /* 0x0000000000007b1d */ /* 0x000fec0000010000 */
[----:B------:R-:W-:Y:S04]  /*c720*/  LDSM.16.MT88.4 R96, [R7+0x10000] ;  /* 0x010000000760783b */ /* 0x000fe80000004200 */
[----:B------:R-:W0:Y:S04]  /*c730*/  LDSM.16.M88.4 R124, [R3] ;  /* 0x00000000037c783b */ /* 0x000e280000000200 */
[----:B------:R-:W1:Y:S04]  /*c740*/  LDSM.16.MT88.4 R100, [R12+0x10000] ;  /* 0x010000000c64783b */ /* 0x000e680000004200 */
[----:B------:R-:W2:Y:S04]  /*c750*/  LDSM.16.M88.4 R120, [R3+0x2000] ;  /* 0x002000000378783b */ /* 0x000ea80000000200 */
[----:B------:R-:W3:Y:S01]  /*c760*/  LDSM.16.MT88.4 R112, [R7+0x10400] ;  /* 0x010400000770783b */ /* 0x000ee20000004200 */
[-C--:B0-----:R-:W-:Y:S08]  /*c770*/  HMMA.16816.F32.BF16 R88, R96, R124.reuse, R88 ;  /* 0x0000007c6058723c */ /* 0x081ff00000041858 */
[----:B-1----:R-:W-:Y:S07]  /*c780*/  HMMA.16816.F32.BF16 R76, R100, R124, R76 ;  /* 0x0000007c644c723c */ /* 0x002fee000004184c */
[----:B------:R-:W-:Y:S01]  /*c790*/  IMAD.MOV.U32 R124, RZ, RZ, R129 ;  /* 0x000000ffff7c7224 */ /* 0x000fe200078e0081 */
[----:B--2---:R-:W-:Y:S01]  /*c7a0*/  HMMA.16816.F32.BF16 R84, R96, R120, R84 ;  /* 0x000000786054723c */ /* 0x004fe20000041854 */
[----:B------:R-:W-:-:S07]  /*c7b0*/  IMAD.MOV.U32 R125, RZ, RZ, R128 ;  /* 0x000000ffff7d7224 */ /* 0x000fce00078e0080 */
[----:B------:R-:W-:Y:S07]  /*c7c0*/  HMMA.16816.F32.BF16 R128, R100, R120, R72 ;  /* 0x000000786480723c */ /* 0x000fee0000041848 */
[----:B------:R-:W-:Y:S02]  /*c7d0*/  IMAD.MOV.U32 R120, RZ, RZ, R109 ;  /* 0x000000ffff787224 */ /* 0x000fe400078e006d */
[----:B------:R-:W-:Y:S02]  /*c7e0*/  IMAD.MOV.U32 R121, RZ, RZ, R110 ;  /* 0x000000ffff797224 */ /* 0x000fe400078e006e */
[----:B------:R-:W0:Y:S01]  /*c7f0*/  LDSM.16.MT88.4 R108, [R12+0x10400] ;  /* 0x010400000c6c783b */ /* 0x000e220000004200 */
[C---:B---3--:R-:W-:Y:S08]  /*c800*/  HMMA.16816.F32.BF16 R72, R112.reuse, R126, R88 ;  /* 0x0000007e7048723c */ /* 0x048ff00000041858 */
[-C--:B------:R-:W-:Y:S08]  /*c810*/  HMMA.16816.F32.BF16 R84, R112, R122.reuse, R84 ;  /* 0x0000007a7054723c */ /* 0x080ff00000041854 */
[----:B0-----:R-:W-:Y:S07]  /*c820*/  HMMA.16816.F32.BF16 R88, R108, R122, R128 ;  /* 0x0000007a6c58723c */ /* 0x001fee0000041880 */
[----:B------:R-:W-:-:S02]  /*c830*/  IMAD.MOV.U32 R131, RZ, RZ, R120 ;  /* 0x000000ffff837224 */ /* 0x000fc400078e0078 */
[----:B------:R-:W-:Y:S02]  /*c840*/  IMAD.MOV.U32 R130, RZ, RZ, R121 ;  /* 0x000000ffff827224 */ /* 0x000fe400078e0079 */
[----:B------:R-:W0:Y:S02]  /*c850*/  LDSM.16.M88.4 R120, [R3+0x4000] ;  /* 0x004000000378783b */ /* 0x000e240000000200 */
[-C--:B0-----:R-:W-:Y:S08]  /*c860*/  HMMA.16816.F32.BF16 R68, R96, R120.reuse, R68 ;  /* 0x000000786044723c */ /* 0x081ff00000041844 */
[----:B------:R-:W-:Y:S11]  /*c870*/  HMMA.16816.F32.BF16 R64, R100, R120, R64 ;  /* 0x000000786440723c */ /* 0x000ff60000041840 */
[----:B------:R-:W-:Y:S05]  /*c880*/  @!UPT UIADD3 URZ, URZ, URZ, URZ ;  /* 0x0000003f3f3ff290 */ /* 0x000fea000fffe03f */
[-C--:B------:R-:W-:Y:S08]  /*c890*/  HMMA.16816.F32.BF16 R68, R112, R122.reuse, R68 ;  /* 0x0000007a7044723c */ /* 0x080ff00000041844 */
[----:B------:R-:W-:Y:S01]  /*c8a0*/  HMMA.16816.F32.BF16 R64, R108, R122, R64 ;  /* 0x0000007a6c40723c */ /* 0x000fe20000041840 */
[----:B------:R-:W0:Y:S07]  /*c8b0*/  LDSM.16.M88.4 R120, [R3+0x6000] ;  /* 0x006000000378783b */ /* 0x000e2e0000000200 */
        /* <DEDUP_REMOVED lines=23> */
[----:B------:R-:W0:Y:S01]  /*ca30*/  LDSM.16.M88.4 R120, [R3+0xe000] ;  /* 0x00e000000378783b */ /* 0x000e220000000200 */
[----:B------:R-:W-:-:S06]  /*ca40*/  LOP3.LUT R128, R3, 0x40, RZ, 0x3c, !PT ;  /* 0x0000004003807812 */ /* 0x000fcc00078e3cff */
[----:B------:R-:W-:Y:S08]  /*ca50*/  HMMA.16816.F32.BF16 R76, R108, R126, R76 ;  /* 0x0000007e6c4c723c */ /* 0x000ff0000004184c */
[-C--:B0-----:R-:W-:Y:S01]  /*ca60*/  HMMA.16816.F32.BF16 R80, R96, R120.reuse, R80 ;  /* 0x000000786050723c */ /* 0x081fe20000041850 */
[----:B------:R-:W-:Y:S07]  /*ca70*/  LDSM.16.MT88.4 R96, [R7+0x10800] ;  /* 0x010800000760783b */ /* 0x000fee0000004200 */
[----:B------:R-:W-:Y:S01]  /*ca80*/  HMMA.16816.F32.BF16 R92, R100, R120, R92 ;  /* 0x00000078645c723c */ /* 0x000fe2000004185c */
[----:B------:R-:W-:Y:S11]  /*ca90*/  LDSM.16.MT88.4 R100, [R12+0x10800] ;  /* 0x010800000c64783b */ /* 0x000ff60000004200 */
[----:B------:R-:W-:Y:S04]  /*caa0*/  @!UPT UIADD3 URZ, URZ, URZ, URZ ;  /* 0x0000003f3f3ff290 */ /* 0x000fe8000fffe03f */
[-C--:B------:R-:W-:Y:S07]  /*cab0*/  HMMA.16816.F32.BF16 R80, R112, R122.reuse, R80 ;  /* 0x0000007a7050723c */ /* 0x080fee0000041850 */
[----:B------:R-:W-:Y:S02]  /*cac0*/  IMAD.MOV.U32 R114, RZ, RZ, R124 ;  /* 0x000000ffff727224 */ /* 0x000fe400078e007c */
[----:B------:R-:W-:Y:S01]  /*cad0*/  IMAD.MOV.U32 R115, RZ, RZ, R125 ;  /* 0x000000ffff737224 */ /* 0x000fe200078e007d */
[----:B------:R-:W-:Y:S01]  /*cae0*/  HMMA.16816.F32.BF16 R92, R108, R122, R92 ;  /* 0x0000007a6c5c723c */ /* 0x000fe2000004185c */
[----:B------:R-:W0:Y:S04]  /*caf0*/  LDSM.16.M88.4 R124, [R128] ;  /* 0x00000000807c783b */ /* 0x000e280000000200 */
[----:B------:R-:W1:Y:S04]  /*cb00*/  LDSM.16.M88.4 R120, [R128+0x2000] ;  /* 0x002000008078783b */ /* 0x000e680000000200 */
[----:B------:R-:W-:Y:S01]  /*cb10*/  LDSM.16.MT88.4 R108, [R12+0x10c00] ;  /* 0x010c00000c6c783b */ /* 0x000fe20000004200 */
[-C--:B0-----:R-:W-:Y:S08]  /*cb20*/  HMMA.16816.F32.BF16 R72, R96, R124.reuse, R72 ;  /* 0x0000007c6048723c */ /* 0x081ff00000041848 */
[----:B------:R-:W-:Y:S07]  /*cb30*/  HMMA.16816.F32.BF16 R76, R100, R124, R76 ;  /* 0x0000007c644c723c */ /* 0x000fee000004184c */
[----:B------:R-:W-:Y:S01]  /*cb40*/  IMAD.MOV.U32 R125, RZ, RZ, R130 ;  /* 0x000000ffff7d7224 */ /* 0x000fe200078e0082 */
[----:B-1----:R-:W-:Y:S01]  /*cb50*/  HMMA.16816.F32.BF16 R84, R96, R120, R84 ;  /* 0x000000786054723c */ /* 0x002fe20000041854 */
[----:B------:R-:W-:-:S07]  /*cb60*/  IMAD.MOV.U32 R124, RZ, RZ, R131 ;  /* 0x000000ffff7c7224 */ /* 0x000fce00078e0083 */
[----:B------:R-:W-:Y:S07]  /*cb70*/  HMMA.16816.F32.BF16 R128, R100, R120, R88 ;  /* 0x000000786480723c */ /* 0x000fee0000041858 */
[----:B------:R-:W-:Y:S02]  /*cb80*/  IMAD.MOV.U32 R121, RZ, RZ, R114 ;  /* 0x000000ffff797224 */ /* 0x000fe400078e0072 */
[----:B------:R-:W-:Y:S02]  /*cb90*/  IMAD.MOV.U32 R120, RZ, RZ, R115 ;  /* 0x000000ffff787224 */ /* 0x000fe400078e0073 */
[----:B------:R-:W0:Y:S02]  /*cba0*/  LDSM.16.MT88.4 R112, [R7+0x10c00] ;  /* 0x010c00000770783b */ /* 0x000e240000004200 */
[-C--:B0-----:R-:W-:Y:S02]  /*cbb0*/  HMMA.16816.F32.BF16 R88, R112, R126.reuse, R72 ;  /* 0x0000007e7058723c */ /* 0x081fe40000041848 */
[----:B------:R-:W2:Y:S05]  /*cbc0*/  LDL.LU R74, [R1+0x9c] ;  /* 0x00009c00014a7983 */ /* 0x000eaa0000300800 */
[----:B------:R-:W-:Y:S01]  /*cbd0*/  IMAD.MOV.U32 R75, RZ, RZ, R138 ;  /* 0x000000ffff4b7224 */ /* 0x000fe200078e008a */
[----:B------:R-:W-:Y:S01]  /*cbe0*/  HMMA.16816.F32.BF16 R76, R108, R126, R76 ;  /* 0x0000007e6c4c723c */ /* 0x000fe2000004184c */
[----:B------:R-:W3:Y:S06]  /*cbf0*/  LDL.LU R138, [R1+0x334] ;  /* 0x00033400018a7983 */ /* 0x000eec0000300800 */
[----:B------:R-:W-:-:S02]  /*cc00*/  IMAD.MOV.U32 R126, RZ, RZ, R75 ;  /* 0x000000ffff7e7224 */ /* 0x000fc400078e004b */
[----:B--2---:R-:W-:Y:S02]  /*cc10*/  IMAD.MOV.U32 R127, RZ, RZ, R74 ;  /* 0x000000ffff7f7224 */ /* 0x004fe400078e004a */
[----:B------:R-:W-:Y:S07]  /*cc20*/  HMMA.16816.F32.BF16 R72, R108, R122, R128 ;  /* 0x0000007a6c48723c */ /* 0x000fee0000041880 */
[----:B------:R-:W-:Y:S02]  /*cc30*/  IMAD.MOV.U32 R129, RZ, RZ, R198 ;  /* 0x000000ffff817224 */ /* 0x000fe400078e00c6 */
[----:B------:R-:W2:Y:S04]  /*cc40*/  LDL.LU R198, [R1+0x330] ;  /* 0x0003300001c67983 */ /* 0x000ea80000300800 */
[----:B------:R-:W4:Y:S01]  /*cc50*/  LDL.LU R130, [R1+0x94] ;  /* 0x0000940001827983 */ /* 0x000f220000300800 */
[----:B------:R-:W-:-:S02]  /*cc60*/  IMAD.MOV.U32 R131, RZ, RZ, R127 ;  /* 0x000000ffff837224 */ /* 0x000fc400078e007f */
[----:B------:R-:W-:Y:S01]  /*cc70*/  IMAD.MOV.U32 R127, RZ, RZ, R121 ;  /* 0x000000ffff7f7224 */ /* 0x000fe200078e0079 */
[C---:B------:R-:W-:Y:S01]  /*cc80*/  LOP3.LUT R121, R3.reuse, 0x40, RZ, 0x3c, !PT ;  /* 0x0000004003797812 */ /* 0x040fe200078e3cff */
[----:B------:R-:W-:Y:S01]  /*cc90*/  HMMA.16816.F32.BF16 R84, R112, R122, R84 ;  /* 0x0000007a7054723c */ /* 0x000fe20000041854 */
[----:B----4-:R-:W-:Y:S02]  /*cca0*/  IMAD.MOV.U32 R128, RZ, RZ, R130 ;  /* 0x000000ffff807224 */ /* 0x010fe400078e0082 */
[----:B------:R-:W-:Y:S02]  /*ccb0*/  IMAD.MOV.U32 R130, RZ, RZ, R120 ;  /* 0x000000ffff827224 */ /* 0x000fe400078e0078 */
[----:B------:R-:W0:Y:S03]  /*ccc0*/  LDSM.16.M88.4 R120, [R121+0x4000] ;  /* 0x004000007978783b */ /* 0x000e260000000200 */
[-C--:B0-----:R-:W-:Y:S08]  /*ccd0*/  HMMA.16816.F32.BF16 R68, R96, R120.reuse, R68 ;  /* 0x000000786044723c */ /* 0x081ff00000041844 */
[----:B------:R-:W-:Y:S07]  /*cce0*/  HMMA.16816.F32.BF16 R64, R100, R120, R64 ;  /* 0x000000786440723c */ /* 0x000fee0000041840 */
[----:B------:R-:W-:-:S09]  /*ccf0*/  LOP3.LUT R121, R3, 0x40, RZ, 0x3c, !PT ;  /* 0x0000004003797812 */ /* 0x000fd200078e3cff */
[-C--:B------:R-:W-:Y:S08]  /*cd00*/  HMMA.16816.F32.BF16 R68, R112, R122.reuse, R68 ;  /* 0x0000007a7044723c */ /* 0x080ff00000041844 */
[----:B------:R-:W-:Y:S01]  /*cd10*/  HMMA.16816.F32.BF16 R64, R108, R122, R64 ;  /* 0x0000007a6c40723c */ /* 0x000fe20000041840 */
[----:B------:R-:W0:Y:S07]  /*cd20*/  LDSM.16.M88.4 R120, [R121+0x6000] ;  /* 0x006000007978783b */ /* 0x000e2e0000000200 */
        /* <DEDUP_REMOVED lines=24> */
[----:B0-----:R-:W-:Y:S07]  /*ceb0*/  HMMA.16816.F32.BF16 R80, R96, R120, R80 ;  /* 0x000000786050723c */ /* 0x001fee0000041850 */
[----:B------:R-:W-:-:S02]  /*cec0*/  IMAD.MOV.U32 R96, RZ, RZ, R139 ;  /* 0x000000ffff607224 */ /* 0x000fc400078e008b */
[----:B------:R-:W4:Y:S01]  /*ced0*/  LDL.LU R139, [R1+0x32c] ;  /* 0x00032c00018b7983 */ /* 0x000f220000300800 */
[----:B------:R-:W-:Y:S01]  /*cee0*/  IMAD.MOV.U32 R97, RZ, RZ, R200 ;  /* 0x000000ffff617224 */ /* 0x000fe200078e00c8 */
[----:B------:R-:W-:Y:S01]  /*cef0*/  HMMA.16816.F32.BF16 R92, R100, R120, R92 ;  /* 0x00000078645c723c */ /* 0x000fe2000004185c */
[----:B------:R-:W-:Y:S01]  /*cf00*/  IMAD.MOV.U32 R98, RZ, RZ, R140 ;  /* 0x000000ffff627224 */ /* 0x000fe200078e008c */
[----:B------:R-:W2:Y:S01]  /*cf10*/  LDL.LU R200, [R1+0x328] ;  /* 0x0003280001c87983 */ /* 0x000ea20000300800 */
[----:B------:R-:W-:-:S03]  /*cf20*/  IMAD.MOV.U32 R99, RZ, RZ, R202 ;  /* 0x000000ffff637224 */ /* 0x000fc600078e00ca */
[----:B------:R-:W2:Y:S01]  /*cf30*/  LDL.LU R140, [R1+0x324] ;  /* 0x00032400018c7983 */ /* 0x000ea20000300800 */
[----:B------:R-:W-:Y:S02]  /*cf40*/  IMAD.MOV.U32 R100, RZ, RZ, R141 ;  /* 0x000000ffff647224 */ /* 0x000fe400078e008d */
[----:B------:R-:W-:Y:S01]  /*cf50*/  IMAD.MOV.U32 R101, RZ, RZ, R204 ;  /* 0x000000ffff657224 */ /* 0x000fe200078e00cc */
[----:B------:R-:W2:Y:S01]  /*cf60*/  LDL.LU R202, [R1+0x320] ;  /* 0x0003200001ca7983 */ /* 0x000ea20000300800 */
[----:B------:R-:W-:-:S03]  /*cf70*/  IMAD.MOV.U32 R103, RZ, RZ, R142 ;  /* 0x000000ffff677224 */ /* 0x000fc600078e008e */
[----:B------:R-:W2:Y:S01]  /*cf80*/  LDL.LU R141, [R1+0x31c] ;  /* 0x00031c00018d7983 */ /* 0x000ea20000300800 */
[----:B------:R-:W-:-:S03]  /*cf90*/  IMAD.MOV.U32 R120, RZ, RZ, R206 ;  /* 0x000000ffff787224 */ /* 0x000fc600078e00ce */
[----:B------:R-:W2:Y:S01]  /*cfa0*/  LDL.LU R204, [R1+0x318] ;  /* 0x0003180001cc7983 */ /* 0x000ea20000300800 */
[----:B------:R-:W-:Y:S01]  /*cfb0*/  IMAD.MOV.U32 R102, RZ, RZ, R143 ;  /* 0x000000ffff667224 */ /* 0x000fe200078e008f */
[----:B------:R-:W-:Y:S02]  /*cfc0*/  HMMA.16816.F32.BF16 R80, R112, R122, R80 ;  /* 0x0000007a7050723c */ /* 0x000fe40000041850 */
[----:B------:R-:W2:Y:S01]  /*cfd0*/  LDL.LU R142, [R1+0x314] ;  /* 0x00031400018e7983 */ /* 0x000ea20000300800 */
[----:B------:R-:W-:-:S03]  /*cfe0*/  IMAD.MOV.U32 R121, RZ, RZ, R208 ;  /* 0x000000ffff797224 */ /* 0x000fc600078e00d0 */
[----:B------:R-:W2:Y:S01]  /*cff0*/  LDL.LU R206, [R1+0x310] ;  /* 0x0003100001ce7983 */ /* 0x000ea20000300800 */
[----:B------:R-:W-:-:S03]  /*d000*/  IMAD.MOV.U32 R114, RZ, RZ, R133 ;  /* 0x000000ffff727224 */ /* 0x000fc600078e0085 */
[----:B------:R-:W2:Y:S01]  /*d010*/  LDL.LU R143, [R1+0x30c] ;  /* 0x00030c00018f7983 */ /* 0x000ea20000300800 */
[----:B------:R-:W-:-:S03]  /*d020*/  IMAD.MOV.U32 R113, RZ, RZ, R6 ;  /* 0x000000ffff717224 */ /* 0x000fc600078e0006 */
[----:B------:R-:W2:Y:S04]  /*d030*/  LDL.LU R208, [R1+0x308] ;  /* 0x0003080001d07983 */ /* 0x000ea80000300800 */
[----:B------:R-:W2:Y:S04]  /*d040*/  LDL.LU R133, [R1+0x304] ;  /* 0x0003040001857983 */ /* 0x000ea80000300800 */
[----:B------:R-:W2:Y:S01]  /*d050*/  LDL.LU R6, [R1+0x300] ;  /* 0x0003000001067983 */ /* 0x000ea20000300800 */
[----:B------:R-:W-:Y:S07]  /*d060*/  HMMA.16816.F32.BF16 R92, R108, R122, R92 ;  /* 0x0000007a6c5c723c */ /* 0x000fee000004185c */
[----:B------:R-:W-:-:S02]  /*d070*/  IMAD.MOV.U32 R111, RZ, RZ, R96 ;  /* 0x000000ffff6f7224 */ /* 0x000fc400078e0060 */
[----:B------:R-:W-:Y:S02]  /*d080*/  IMAD.MOV.U32 R123, RZ, RZ, R97 ;  /* 0x000000ffff7b7224 */ /* 0x000fe400078e0061 */
[----:B------:R-:W-:Y:S02]  /*d090*/  IMAD.MOV.U32 R112, RZ, RZ, R144 ;  /* 0x000000ffff707224 */ /* 0x000fe400078e0090 */
[----:B------:R-:W3:Y:S01]  /*d0a0*/  LDL.LU R144, [R1+0x2fc] ;  /* 0x0002fc0001907983 */ /* 0x000ee20000300800 */
[----:B------:R-:W-:Y:S02]  /*d0b0*/  IMAD.MOV.U32 R115, RZ, RZ, R210 ;  /* 0x000000ffff737224 */ /* 0x000fe400078e00d2 */
[----:B------:R-:W-:Y:S01]  /*d0c0*/  IMAD.MOV.U32 R110, RZ, RZ, R145 ;  /* 0x000000ffff6e7224 */ /* 0x000fe200078e0091 */
[----:B------:R-:W3:Y:S01]  /*d0d0*/  LDL.LU R210, [R1+0x2f8] ;  /* 0x0002f80001d27983 */ /* 0x000ee20000300800 */
[----:B------:R-:W-:-:S03]  /*d0e0*/  IMAD.MOV.U32 R122, RZ, RZ, R212 ;  /* 0x000000ffff7a7224 */ /* 0x000fc600078e00d4 */
[----:B------:R-:W3:Y:S01]  /*d0f0*/  LDL.LU R145, [R1+0x2f4] ;  /* 0x0002f40001917983 */ /* 0x000ee20000300800 */
[----:B------:R-:W-:-:S03]  /*d100*/  IMAD.MOV.U32 R108, RZ, RZ, R110 ;  /* 0x000000ffff6c7224 */ /* 0x000fc600078e006e */
[----:B------:R-:W3:Y:S01]  /*d110*/  LDL.LU R212, [R1+0x2f0] ;  /* 0x0002f00001d47983 */ /* 0x000ee20000300800 */
[----:B------:R-:W-:Y:S02]  /*d120*/  IMAD.MOV.U32 R110, RZ, RZ, R111 ;  /* 0x000000ffff6e7224 */ /* 0x000fe400078e006f */
[----:B------:R-:W-:Y:S02]  /*d130*/  IMAD.MOV.U32 R111, RZ, RZ, R123 ;  /* 0x000000ffff6f7224 */ /* 0x000fe400078e007b */
[----:B------:R-:W-:Y:S02]  /*d140*/  IMAD.MOV.U32 R123, RZ, RZ, R121 ;  /* 0x000000ffff7b7224 */ /* 0x000fe400078e0079 */
[----:B------:R-:W-:Y:S02]  /*d150*/  IMAD.MOV.U32 R109, RZ, RZ, R98 ;  /* 0x000000ffff6d7224 */ /* 0x000fe400078e0062 */
[----:B------:R-:W-:Y:S02]  /*d160*/  IMAD.MOV.U32 R121, RZ, RZ, R99 ;  /* 0x000000ffff797224 */ /* 0x000fe400078e0063 */
[----:B------:R-:W-:-:S02]  /*d170*/  IMAD.MOV.U32 R98, RZ, RZ, R146 ;  /* 0x000000ffff627224 */ /* 0x000fc400078e0092 */
[----:B------:R-:W-:Y:S02]  /*d180*/  IMAD.MOV.U32 R99, RZ, RZ, R9 ;  /* 0x000000ffff637224 */ /* 0x000fe400078e0009 */
[----:B--2---:R-:W-:Y:S02]  /*d190*/  IMAD.MOV.U32 R96, RZ, RZ, R6 ;  /* 0x000000ffff607224 */ /* 0x004fe400078e0006 */
[----:B------:R-:W-:Y:S02]  /*d1a0*/  IMAD.MOV.U32 R6, RZ, RZ, c[0x0][0x18c] ;  /* 0x00006300ff067624 */ /* 0x000fe400078e00ff */
[----:B------:R-:W-:Y:S02]  /*d1b0*/  IMAD.MOV.U32 R97, RZ, RZ, R133 ;  /* 0x000000ffff617224 */ /* 0x000fe400078e0085 */
[----:B------:R-:W-:-:S04]  /*d1c0*/  IMAD.SHL.U32 R6, R6, 0x40, RZ ;  /* 0x0000004006067824 */ /* 0x000fc800078e00ff */
[----:B------:R-:W-:-:S04]  /*d1d0*/  IMAD.WIDE R96, R6, 0x2, R96 ;  /* 0x0000000206607825 */ /* 0x000fc800078e0260 */
[----:B------:R-:W-:Y:S01]  /*d1e0*/  IMAD.MOV.U32 R133, RZ, RZ, R97 ;  /* 0x000000ffff857224 */ /* 0x000fe200078e0061 */
[----:B------:R0:W-:Y:S01]  /*d1f0*/  STL [R1+0xa8], R96 ;  /* 0x0000a86001007387 */ /* 0x0001e20000100800 */
[----:B------:R-:W-:-:S03]  /*d200*/  IMAD.WIDE R98, R6, 0x2, R98 ;  /* 0x0000000206627825 */ /* 0x000fc600078e0262 */
[----:B------:R-:W2:Y:S01]  /*d210*/  LDL.LU R146, [R1+0x2ec] ;  /* 0x0002ec0001927983 */ /* 0x000ea20000300800 */
[----:B0-----:R-:W-:Y:S02]  /*d220*/  IMAD.MOV.U32 R96, RZ, RZ, R8 ;  /* 0x000000ffff607224 */ /* 0x001fe400078e0008 */
[----:B------:R-:W-:-:S04]  /*d230*/  IMAD.MOV.U32 R97, RZ, RZ, R13 ;  /* 0x000000ffff617224 */ /* 0x000fc800078e000d */
[----:B------:R-:W-:-:S04]  /*d240*/  IMAD.WIDE R96, R6, 0x2, R96 ;  /* 0x0000000206607825 */ /* 0x000fc800078e0260 */
[----:B------:R-:W-:Y:S02]  /*d250*/  IMAD.MOV.U32 R8, RZ, RZ, R96 ;  /* 0x000000ffff087224 */ /* 0x000fe400078e0060 */
[----:B------:R-:W-:Y:S02]  /*d260*/  IMAD.MOV.U32 R13, RZ, RZ, R97 ;  /* 0x000000ffff0d7224 */ /* 0x000fe400078e0061 */
[----:B------:R-:W-:Y:S02]  /*d270*/  IMAD.MOV.U32 R96, RZ, RZ, R15 ;  /* 0x000000ffff607224 */ /* 0x000fe400078e000f */
[----:B------:R-:W-:Y:S01]  /*d280*/  IMAD.MOV.U32 R97, RZ, RZ, R16 ;  /* 0x000000ffff617224 */ /* 0x000fe200078e0010 */
[----:B------:R0:W-:Y:S01]  /*d290*/  STL [R1+0xac], R98 ;  /* 0x0000ac6201007387 */ /* 0x0001e20000100800 */
[----:B------:R-:W-:Y:S02]  /*d2a0*/  IMAD.MOV.U32 R9, RZ, RZ, R99 ;  /* 0x000000ffff097224 */ /* 0x000fe400078e0063 */
[----:B------:R-:W-:-:S04]  /*d2b0*/  IMAD.WIDE R96, R6, 0x2, R96 ;  /* 0x0000000206607825 */ /* 0x000fc800078e0260 */
[----:B------:R-:W-:Y:S02]  /*d2c0*/  IMAD.MOV.U32 R15, RZ, RZ, R96 ;  /* 0x000000ffff0f7224 */ /* 0x000fe400078e0060 */
[----:B------:R-:W-:Y:S02]  /*d2d0*/  IMAD.MOV.U32 R16, RZ, RZ, R97 ;  /* 0x000000ffff107224 */ /* 0x000fe400078e0061 */
[----:B0-----:R-:W-:Y:S02]  /*d2e0*/  IMAD.MOV.U32 R98, RZ, RZ, R214 ;  /* 0x000000ffff627224 */ /* 0x001fe400078e00d6 */
[----:B------:R-:W-:Y:S01]  /*d2f0*/  IMAD.MOV.U32 R99, RZ, RZ, R10 ;  /* 0x000000ffff637224 */ /* 0x000fe200078e000a */
[----:B------:R-:W2:Y:S01]  /*d300*/  LDL.LU R214, [R1+0x2e8] ;  /* 0x0002e80001d67983 */ /* 0x000ea20000300800 */
[----:B------:R-:W-:Y:S02]  /*d310*/  IMAD.MOV.U32 R96, RZ, RZ, R147 ;  /* 0x000000ffff607224 */ /* 0x000fe400078e0093 */
[----:B------:R-:W-:-:S02]  /*d320*/  IMAD.MOV.U32 R97, RZ, RZ, R11 ;  /* 0x000000ffff617224 */ /* 0x000fc400078e000b */
[----:B------:R-:W-:-:S04]  /*d330*/  IMAD.WIDE R98, R6, 0x2, R98 ;  /* 0x0000000206627825 */ /* 0x000fc800078e0262 */
[----:B------:R-:W-:Y:S01]  /*d340*/  IMAD.WIDE R96, R6, 0x2, R96 ;  /* 0x0000000206607825 */ /* 0x000fe200078e0260 */
[----:B------:R0:W-:Y:S03]  /*d350*/  STL [R1+0xb0], R98 ;  /* 0x0000b06201007387 */ /* 0x0001e60000100800 */
[----:B------:R-:W-:Y:S01]  /*d360*/  IMAD.MOV.U32 R11, RZ, RZ, R97 ;  /* 0x000000ffff0b7224 */ /* 0x000fe200078e0061 */
[----:B------:R-:W2:Y:S04]  /*d370*/  LDL.LU R147, [R1+0x2e4] ;  /* 0x0002e40001937983 */ /* 0x000ea80000300800 */
[----:B------:R1:W-:Y:S01]  /*d380*/  STL [R1+0xb4], R96 ;  /* 0x0000b46001007387 */ /* 0x0003e20000100800 */
[----:B------:R-:W-:-:S02]  /*d390*/  IMAD.MOV.U32 R10, RZ, RZ, R99 ;  /* 0x000000ffff0a7224 */ /* 0x000fc400078e0063 */
[----:B0-----:R-:W-:Y:S02]  /*d3a0*/  IMAD.MOV.U32 R98, RZ, RZ, R216 ;  /* 0x000000ffff627224 */ /* 0x001fe400078e00d8 */
[----:B-1----:R-:W-:Y:S01]  /*d3b0*/  IMAD.MOV.U32 R96, RZ, RZ, R21 ;  /* 0x000000ffff607224 */ /* 0x002fe200078e0015 */
[----:B------:R-:W2:Y:S01]  /*d3c0*/  LDL.LU R216, [R1+0x2e0] ;  /* 0x0002e00001d87983 */ /* 0x000ea20000300800 */
[----:B------:R-:W-:-:S04]  /*d3d0*/  IMAD.MOV.U32 R97, RZ, RZ, R22 ;  /* 0x000000ffff617224 */ /* 0x000fc800078e0016 */
[----:B------:R-:W-:-:S04]  /*d3e0*/  IMAD.WIDE R96, R6, 0x2, R96 ;  /* 0x0000000206607825 */ /* 0x000fc800078e0260 */
[----:B------:R-:W-:Y:S02]  /*d3f0*/  IMAD.MOV.U32 R99, RZ, RZ, R14 ;  /* 0x000000ffff637224 */ /* 0x000fe400078e000e */
[----:B------:R-:W-:Y:S02]  /*d400*/  IMAD.MOV.U32 R21, RZ, RZ, R96 ;  /* 0x000000ffff157224 */ /* 0x000fe400078e0060 */
[----:B------:R-:W-:Y:S02]  /*d410*/  IMAD.MOV.U32 R22, RZ, RZ, R97 ;  /* 0x000000ffff167224 */ /* 0x000fe400078e0061 */
[----:B------:R-:W-:Y:S02]  /*d420*/  IMAD.MOV.U32 R96, RZ, RZ, R148 ;  /* 0x000000ffff607224 */ /* 0x000fe400078e0094 */
[----:B------:R-:W-:Y:S02]  /*d430*/  IMAD.MOV.U32 R97, RZ, RZ, R17 ;  /* 0x000000ffff617224 */ /* 0x000fe400078e0011 */
        /* <DEDUP_REMOVED lines=25> */
[----:B------:R-:W-:Y:S01]  /*d5d0*/  IMAD.MOV.U32 R99, RZ, RZ, R26 ;  /* 0x000000ffff637224 */ /* 0x000fe200078e001a */
[----:B------:R-:W2:Y:S01]  /*d5e0*/  LDL.LU R220, [R1+0x2d0] ;  /* 0x0002d00001dc7983 */ /* 0x000ea20000300800 */
[----:B-1----:R-:W-:Y:S02]  /*d5f0*/  IMAD.MOV.U32 R96, RZ, RZ, R105 ;  /* 0x000000ffff607224 */ /* 0x002fe400078e0069 */
[----:B------:R-:W-:-:S04]  /*d600*/  IMAD.MOV.U32 R97, RZ, RZ, R106 ;  /* 0x000000ffff617224 */ /* 0x000fc800078e006a */
[----:B------:R-:W-:-:S04]  /*d610*/  IMAD.WIDE R96, R6, 0x2, R96 ;  /* 0x0000000206607825 */ /* 0x000fc800078e0260 */
[----:B------:R-:W-:Y:S02]  /*d620*/  IMAD.MOV.U32 R105, RZ, RZ, R96 ;  /* 0x000000ffff697224 */ /* 0x000fe400078e0060 */
[----:B------:R-:W-:Y:S02]  /*d630*/  IMAD.MOV.U32 R106, RZ, RZ, R97 ;  /* 0x000000ffff6a7224 */ /* 0x000fe400078e0061 */
[----:B------:R-:W-:-:S04]  /*d640*/  IMAD.WIDE R98, R6, 0x2, R98 ;  /* 0x0000000206627825 */ /* 0x000fc800078e0262 */
        /* <DEDUP_REMOVED lines=15> */
[----:B------:R-:W-:Y:S02]  /*d740*/  IMAD.MOV.U32 R29, RZ, RZ, R99 ;  /* 0x000000ffff1d7224 */ /* 0x000fe400078e0063 */
[----:B------:R-:W-:Y:S02]  /*d750*/  IMAD.MOV.U32 R187, RZ, RZ, R96 ;  /* 0x000000ffffbb7224 */ /* 0x000fe400078e0060 */
[----:B------:R-:W-:Y:S02]  /*d760*/  IMAD.MOV.U32 R116, RZ, RZ, R97 ;  /* 0x000000ffff747224 */ /* 0x000fe400078e0061 */
[----:B------:R-:W-:-:S02]  /*d770*/  IMAD.MOV.U32 R96, RZ, RZ, R151 ;  /* 0x000000ffff607224 */ /* 0x000fc400078e0097 */
[----:B0-----:R-:W-:Y:S02]  /*d780*/  IMAD.MOV.U32 R98, RZ, RZ, R222 ;  /* 0x000000ffff627224 */ /* 0x001fe400078e00de */
[----:B------:R-:W-:Y:S01]  /*d790*/  IMAD.MOV.U32 R99, RZ, RZ, R104 ;  /* 0x000000ffff637224 */ /* 0x000fe200078e0068 */
[----:B------:R-:W2:Y:S01]  /*d7a0*/  LDL.LU R222, [R1+0x2c8] ;  /* 0x0002c80001de7983 */ /* 0x000ea20000300800 */
[----:B------:R-:W-:Y:S02]  /*d7b0*/  IMAD.MOV.U32 R97, RZ, RZ, R189 ;  /* 0x000000ffff617224 */ /* 0x000fe400078e00bd */
[----:B------:R-:W-:-:S04]  /*d7c0*/  IMAD.WIDE R98, R6, 0x2, R98 ;  /* 0x0000000206627825 */ /* 0x000fc800078e0262 */
[----:B------:R-:W-:Y:S01]  /*d7d0*/  IMAD.WIDE R96, R6, 0x2, R96 ;  /* 0x0000000206607825 */ /* 0x000fe200078e0260 */
[----:B------:R-:W-:Y:S03]  /*d7e0*/  STL [R1+0xd0], R98 ;  /* 0x0000d06201007387 */ /* 0x000fe60000100800 */
[----:B------:R-:W-:Y:S01]  /*d7f0*/  IMAD.MOV.U32 R189, RZ, RZ, R97 ;  /* 0x000000ffffbd7224 */ /* 0x000fe200078e0061 */
[----:B------:R-:W2:Y:S04]  /*d800*/  LDL.LU R151, [R1+0x2c4] ;  /* 0x0002c40001977983 */ /* 0x000ea80000300800 */
[----:B------:R0:W-:Y:S02]  /*d810*/  STL [R1+0xd4], R96 ;  /* 0x0000d46001007387 */ /* 0x0001e40000100800 */
[----:B0-----:R-:W-:-:S02]  /*d820*/  IMAD.MOV.U32 R96, RZ, RZ, R224 ;  /* 0x000000ffff607224 */ /* 0x001fc400078e00e0 */
[----:B------:R-:W-:Y:S01]  /*d830*/  IMAD.MOV.U32 R97, RZ, RZ, R191 ;  /* 0x000000ffff617224 */ /* 0x000fe200078e00bf */
[----:B------:R-:W2:Y:S03]  /*d840*/  LDL.LU R224, [R1+0x2c0] ;  /* 0x0002c00001e07983 */ /* 0x000ea60000300800 */
[----:B------:R-:W-:-:S04]  /*d850*/  IMAD.WIDE R96, R6, 0x2, R96 ;  /* 0x0000000206607825 */ /* 0x000fc800078e0260 */
[----:B------:R-:W-:Y:S01]  /*d860*/  IMAD.MOV.U32 R191, RZ, RZ, R97 ;  /* 0x000000ffffbf7224 */ /* 0x000fe200078e0061 */
[----:B------:R0:W-:Y:S02]  /*d870*/  STL [R1+0xd8], R96 ;  /* 0x0000d86001007387 */ /* 0x0001e40000100800 */
[----:B0-----:R-:W-:Y:S02]  /*d880*/  IMAD.MOV.U32 R96, RZ, RZ, R152 ;  /* 0x000000ffff607224 */ /* 0x001fe400078e0098 */
        /* <DEDUP_REMOVED lines=30> */
[----:B------:R-:W2:Y:S02]  /*da70*/  LDL.LU R230, [R1+0x2a8] ;  /* 0x0002a80001e67983 */ /* 0x000ea40000300800 */
[----:B------:R-:W-:Y:S02]  /*da80*/  IMAD.MOV.U32 R96, RZ, RZ, R97 ;  /* 0x000000ffff607224 */ /* 0x000fe400078e0061 */
[----:B------:R-:W-:-:S04]  /*da90*/  IMAD.MOV.U32 R97, RZ, RZ, R203 ;  /* 0x000000ffff617224 */ /* 0x000fc800078e00cb */
        /* <DEDUP_REMOVED lines=151> */
[----:B------:R-:W2:Y:S01]  /*e410*/  LDL.LU R252, [R1+0x250] ;  /* 0x0002500001fc7983 */ /* 0x000ea20000300800 */
[----:B------:R-:W-:Y:S02]  /*e420*/  IMAD.MOV.U32 R104, RZ, RZ, R99 ;  /* 0x000000ffff687224 */ /* 0x000fe400078e0063 */
[----:B------:R-:W-:Y:S02]  /*e430*/  IMAD.MOV.U32 R98, RZ, RZ, R188 ;  /* 0x000000ffff627224 */ /* 0x000fe400078e00bc */
[----:B------:R-:W-:-:S04]  /*e440*/  IMAD.MOV.U32 R99, RZ, RZ, R117 ;  /* 0x000000ffff637224 */ /* 0x000fc800078e0075 */
[----:B------:R-:W-:-:S04]  /*e450*/  IMAD.WIDE R98, R6, 0x2, R98 ;  /* 0x0000000206627825 */ /* 0x000fc800078e0262 */
[----:B------:R-:W-:Y:S02]  /*e460*/  IMAD.MOV.U32 R188, RZ, RZ, R98 ;  /* 0x000000ffffbc7224 */ /* 0x000fe400078e0062 */
        /* <DEDUP_REMOVED lines=22> */
[----:B---3--:R-:W-:-:S04]  /*e5d0*/  IMAD.MOV.U32 R99, RZ, RZ, R138 ;  /* 0x000000ffff637224 */ /* 0x008fc800078e008a */
[----:B------:R-:W-:-:S04]  /*e5e0*/  IMAD.WIDE R98, R6, 0x2, R98 ;  /* 0x0000000206627825 */ /* 0x000fc800078e0262 */
[----:B------:R-:W-:Y:S02]  /*e5f0*/  IMAD.MOV.U32 R198, RZ, RZ, R98 ;  /* 0x000000ffffc67224 */ /* 0x000fe400078e0062 */
[----:B------:R-:W-:Y:S02]  /*e600*/  IMAD.MOV.U32 R138, RZ, RZ, R99 ;  /* 0x000000ffff8a7224 */ /* 0x000fe400078e0063 */
[----:B------:R-:W-:Y:S02]  /*e610*/  IMAD.MOV.U32 R98, RZ, RZ, R200 ;  /* 0x000000ffff627224 */ /* 0x000fe400078e00c8 */
[----:B----4-:R-:W-:-:S04]  /*e620*/  IMAD.MOV.U32 R99, RZ, RZ, R139 ;  /* 0x000000ffff637224 */ /* 0x010fc800078e008b */
        /* <DEDUP_REMOVED lines=33> */
[----:B--2---:R-:W-:Y:S02]  /*e840*/  IMAD.MOV.U32 R98, RZ, RZ, R214 ;  /* 0x000000ffff627224 */ /* 0x004fe400078e00d6 */
        /* <DEDUP_REMOVED lines=75> */
[----:B------:R-:W-:Y:S02]  /*ed00*/  IMAD.MOV.U32 R99, RZ, RZ, R161 ;  /* 0x000000ffff637224 */ /* 0x000fe400078e00a1 */
[----:B------:R-:W-:Y:S02]  /*ed10*/  IMAD.MOV.U32 R96, RZ, RZ, R97 ;  /* 0x000000ffff607224 */ /* 0x000fe400078e0061 */
[----:B------:R-:W-:-:S02]  /*ed20*/  IMAD.MOV.U32 R97, RZ, RZ, R247 ;  /* 0x000000ffff617224 */ /* 0x000fc400078e00f7 */
[----:B------:R-:W-:-:S04]  /*ed30*/  IMAD.WIDE R98, R6, 0x2, R98 ;  /* 0x0000000206627825 */ /* 0x000fc800078e0262 */
        /* <DEDUP_REMOVED lines=9> */
[----:B0-----:R-:W-:Y:S02]  /*edd0*/  IMAD.MOV.U32 R97, RZ, RZ, R166 ;  /* 0x000000ffff617224 */ /* 0x001fe400078e00a6 */
[----:B------:R-:W-:Y:S01]  /*ede0*/  IMAD.MOV.U32 R162, RZ, RZ, R99 ;  /* 0x000000ffffa27224 */ /* 0x000fe200078e0063 */
[----:B------:R-:W2:Y:S01]  /*edf0*/  LDL.LU R166, [R1+0x24c] ;  /* 0x00024c0001a67983 */ /* 0x000ea20000300800 */
[----:B------:R-:W-:Y:S02]  /*ee00*/  IMAD.MOV.U32 R96, RZ, RZ, R97 ;  /* 0x000000ffff607224 */ /* 0x000fe400078e0061 */
[----:B------:R-:W-:Y:S02]  /*ee10*/  IMAD.MOV.U32 R98, RZ, RZ, R248 ;  /* 0x000000ffff627224 */ /* 0x000fe400078e00f8 */
[----:B------:R-:W-:-:S02]  /*ee20*/  IMAD.MOV.U32 R99, RZ, RZ, R163 ;  /* 0x000000ffff637224 */ /* 0x000fc400078e00a3 */
[----:B------:R-:W-:Y:S02]  /*ee30*/  IMAD.MOV.U32 R97, RZ, RZ, R249 ;  /* 0x000000ffff617224 */ /* 0x000fe400078e00f9 */
[----:B------:R-:W-:-:S04]  /*ee40*/  IMAD.WIDE R98, R6, 0x2, R98 ;  /* 0x0000000206627825 */ /* 0x000fc800078e0262 */
[----:B------:R-:W-:-:S04]  /*ee50*/  IMAD.WIDE R96, R6, 0x2, R96 ;  /* 0x0000000206607825 */ /* 0x000fc800078e0260 */
[----:B------:R-:W-:Y:S01]  /*ee60*/  IMAD.MOV.U32 R248, RZ, RZ, R98 ;  /* 0x000000fffff87224 */ /* 0x000fe200078e0062 */
[----:B------:R0:W-:Y:S01]  /*ee70*/  STL [R1+0x14c], R96 ;  /* 0x00014c6001007387 */ /* 0x0001e20000100800 */
[----:B------:R-:W-:Y:S02]  /*ee80*/  IMAD.MOV.U32 R163, RZ, RZ, R99 ;  /* 0x000000ffffa37224 */ /* 0x000fe400078e0063 */
[----:B------:R-:W-:Y:S02]  /*ee90*/  IMAD.MOV.U32 R249, RZ, RZ, R97 ;  /* 0x000000fffff97224 */ /* 0x000fe400078e0061 */
[----:B------:R-:W-:Y:S02]  /*eea0*/  IMAD.MOV.U32 R98, RZ, RZ, R250 ;  /* 0x000000ffff627224 */ /* 0x000fe400078e00fa */
[----:B------:R-:W-:Y:S02]  /*eeb0*/  IMAD.MOV.U32 R99, RZ, RZ, R164 ;  /* 0x000000ffff637224 */ /* 0x000fe400078e00a4 */
[----:B0-----:R-:W-:-:S02]  /*eec0*/  IMAD.MOV.U32 R97, RZ, RZ, R167 ;  /* 0x000000ffff617224 */ /* 0x001fc400078e00a7 */
[----:B------:R-:W-:Y:S01]  /*eed0*/  IMAD.WIDE R98, R6, 0x2, R98 ;  /* 0x0000000206627825 */ /* 0x000fe200078e0262 */
[----:B------:R-:W3:Y:S03]  /*eee0*/  LDL.LU R167, [R1+0x248] ;  /* 0x0002480001a77983 */ /* 0x000ee60000300800 */
[----:B------:R-:W-:Y:S02]  /*eef0*/  IMAD.MOV.U32 R96, RZ, RZ, R97 ;  /* 0x000000ffff607224 */ /* 0x000fe400078e0061 */
[----:B------:R-:W-:Y:S02]  /*ef00*/  IMAD.MOV.U32 R97, RZ, RZ, R251 ;  /* 0x000000ffff617224 */ /* 0x000fe400078e00fb */
[----:B------:R-:W-:Y:S02]  /*ef10*/  IMAD.MOV.U32 R250, RZ, RZ, R98 ;  /* 0x000000fffffa7224 */ /* 0x000fe400078e0062 */
[----:B------:R-:W-:-:S02]  /*ef20*/  IMAD.MOV.U32 R164, RZ, RZ, R99 ;  /* 0x000000ffffa47224 */ /* 0x000fc400078e0063 */
[----:B------:R-:W-:Y:S02]  /*ef30*/  IMAD.MOV.U32 R98, RZ, RZ, R252 ;  /* 0x000000ffff627224 */ /* 0x000fe400078e00fc */
[----:B------:R-:W-:Y:S02]  /*ef40*/  IMAD.MOV.U32 R99, RZ, RZ, R165 ;  /* 0x000000ffff637224 */ /* 0x000fe400078e00a5 */
        /* <DEDUP_REMOVED lines=8> */
[----:B------:R-:W4:Y:S01]  /*efd0*/  LDL.LU R171, [R1+0x244] ;  /* 0x0002440001ab7983 */ /* 0x000f220000300800 */
[----:B------:R-:W-:-:S03]  /*efe0*/  IMAD.MOV.U32 R97, RZ, RZ, R168 ;  /* 0x000000ffff617224 */ /* 0x000fc600078e00a8 */
[----:B------:R-:W2:Y:S04]  /*eff0*/  LDL.LU R168, [R1+0x240] ;  /* 0x0002400001a87983 */ /* 0x000ea80000300800 */
[----:B------:R-:W2:Y:S04]  /*f000*/  LDL.LU R184, [R1+0x23c] ;  /* 0x00023c0001b87983 */ /* 0x000ea80000300800 */
[----:B------:R-:W2:Y:S01]  /*f010*/  LDL.LU R99, [R1+0x4] ;  /* 0x0000040001637983 */ /* 0x000ea20000300800 */
[----:B------:R-:W-:-:S04]  /*f020*/  LOP3.LUT R97, R97, R96, RZ, 0x3c, !PT ;  /* 0x0000006061617212 */ /* 0x000fc800078e3cff */
[----:B------:R-:W-:-:S04]  /*f030*/  LOP3.LUT R96, R97, R96, RZ, 0x3c, !PT ;  /* 0x0000006061607212 */ /* 0x000fc800078e3cff */
[----:B------:R-:W-:-:S05]  /*f040*/  LOP3.LUT R97, R97, R96, RZ, 0x3c, !PT ;  /* 0x0000006061617212 */ /* 0x000fca00078e3cff */
[----:B------:R-:W-:-:S05]  /*f050*/  IMAD.WIDE R96, R6, 0x2, R96 ;  /* 0x0000000206607825 */ /* 0x000fca00078e0260 */
[----:B------:R0:W-:Y:S04]  /*f060*/  STL [R1+0x154], R96 ;  /* 0x0001546001007387 */ /* 0x0001e80000100800 */
[----:B------:R1:W-:Y:S01]  /*f070*/  STL [R1], R97 ;  /* 0x0000006101007387 */ /* 0x0003e20000100800 */
[----:B0-----:R-:W-:Y:S02]  /*f080*/  IMAD.MOV.U32 R96, RZ, RZ, R169 ;  /* 0x000000ffff607224 */ /* 0x001fe400078e00a9 */
[----:B-1----:R-:W-:Y:S01]  /*f090*/  IMAD.MOV.U32 R97, RZ, RZ, R98 ;  /* 0x000000ffff617224 */ /* 0x002fe200078e0062 */
[----:B------:R-:W3:Y:S04]  /*f0a0*/  LDL.LU R169, [R1+0x238] ;  /* 0x0002380001a97983 */ /* 0x000ee80000300800 */
[----:B------:R-:W-:-:S04]  /*f0b0*/  LOP3.LUT R97, R97, R96, RZ, 0x3c, !PT ;  /* 0x0000006061617212 */ /* 0x000fc800078e3cff */
[----:B------:R-:W-:-:S04]  /*f0c0*/  LOP3.LUT R96, R97, R96, RZ, 0x3c, !PT ;  /* 0x0000006061607212 */ /* 0x000fc800078e3cff */
[----:B------:R-:W-:-:S05]  /*f0d0*/  LOP3.LUT R97, R97, R96, RZ, 0x3c, !PT ;  /* 0x0000006061617212 */ /* 0x000fca00078e3cff */
[----:B------:R-:W-:-:S04]  /*f0e0*/  IMAD.WIDE R96, R6, 0x2, R96 ;  /* 0x0000000206607825 */ /* 0x000fc800078e0260 */
[----:B--2---:R-:W-:Y:S02]  /*f0f0*/  IMAD.MOV.U32 R98, RZ, RZ, R99 ;  /* 0x000000ffff627224 */ /* 0x004fe400078e0063 */
[----:B------:R-:W-:-:S04]  /*f100*/  IMAD.MOV.U32 R99, RZ, RZ, R166 ;  /* 0x000000ffff637224 */ /* 0x000fc800078e00a6 */
[----:B------:R-:W-:-:S05]  /*f110*/  IMAD.WIDE R98, R6, 0x2, R98 ;  /* 0x0000000206627825 */ /* 0x000fca00078e0262 */
[----:B------:R-:W-:Y:S04]  /*f120*/  STL [R1+0x4], R98 ;  /* 0x0000046201007387 */ /* 0x000fe80000100800 */
[----:B------:R0:W-:Y:S04]  /*f130*/  STL [R1+0x158], R96 ;  /* 0x0001586001007387 */ /* 0x0001e80000100800 */
[----:B------:R1:W-:Y:S01]  /*f140*/  STL [R1+0x8], R97 ;  /* 0x0000086101007387 */ /* 0x0003e20000100800 */
[----:B0-----:R-:W-:Y:S02]  /*f150*/  IMAD.MOV.U32 R96, RZ, RZ, R170 ;  /* 0x000000ffff607224 */ /* 0x001fe400078e00aa */
[----:B-1----:R-:W-:Y:S01]  /*f160*/  IMAD.MOV.U32 R97, RZ, RZ, R132 ;  /* 0x000000ffff617224 */ /* 0x002fe200078e0084 */
[----:B------:R-:W2:Y:S01]  /*f170*/  LDL.LU R170, [R1+0x234] ;  /* 0x0002340001aa7983 */ /* 0x000ea20000300800 */
[----:B------:R-:W-:-:S03]  /*f180*/  IMAD.MOV.U32 R166, RZ, RZ, R99 ;  /* 0x000000ffffa67224 */ /* 0x000fc600078e0063 */
[-C--:B------:R-:W-:Y:S01]  /*f190*/  LOP3.LUT R97, R97, R96.reuse, RZ, 0x3c, !PT ;  /* 0x0000006061617212 */ /* 0x080fe200078e3cff */
[----:B----4-:R-:W-:Y:S01]  /*f1a0*/  IMAD.MOV.U32 R98, RZ, RZ, R171 ;  /* 0x000000ffff627224 */ /* 0x010fe200078e00ab */
[----:B------:R-:W4:Y:S01]  /*f1b0*/  LDL.LU R132, [R1+0x230] ;  /* 0x0002300001847983 */ /* 0x000f220000300800 */
[----:B---3--:R-:W-:Y:S01]  /*f1c0*/  IMAD.MOV.U32 R99, RZ, RZ, R167 ;  /* 0x000000ffff637224 */ /* 0x008fe200078e00a7 */
[C---:B------:R-:W-:Y:S02]  /*f1d0*/  LOP3.LUT R96, R97.reuse, R96, RZ, 0x3c, !PT ;  /* 0x0000006061607212 */ /* 0x040fe400078e3cff */
[----:B------:R-:W3:Y:S01]  /*f1e0*/  LDL.LU R171, [R1+0x22c] ;  /* 0x00022c0001ab7983 */ /* 0x000ee20000300800 */
[----:B------:R-:W-:Y:S01]  /*f1f0*/  IMAD.WIDE R98, R6, 0x2, R98 ;  /* 0x0000000206627825 */ /* 0x000fe200078e0262 */
[----:B------:R-:W-:-:S03]  /*f200*/  LOP3.LUT R97, R97, R96, RZ, 0x3c, !PT ;  /* 0x0000006061617212 */ /* 0x000fc600078e3cff */
[----:B------:R-:W-:Y:S01]  /*f210*/  IMAD.MOV.U32 R167, RZ, RZ, R99 ;  /* 0x000000ffffa77224 */ /* 0x000fe200078e0063 */
[----:B------:R0:W-:Y:S01]  /*f220*/  STL [R1+0xc], R98 ;  /* 0x00000c6201007387 */ /* 0x0001e20000100800 */
[----:B------:R-:W-:-:S05]  /*f230*/  IMAD.WIDE R96, R6, 0x2, R96 ;  /* 0x0000000206607825 */ /* 0x000fca00078e0260 */
[----:B------:R1:W-:Y:S01]  /*f240*/  STL [R1+0x15c], R96 ;  /* 0x00015c6001007387 */ /* 0x0003e20000100800 */
[----:B0-----:R-:W-:Y:S02]  /*f250*/  IMAD.MOV.U32 R98, RZ, RZ, R184 ;  /* 0x000000ffff627224 */ /* 0x001fe400078e00b8 */
[----:B------:R-:W-:Y:S01]  /*f260*/  IMAD.MOV.U32 R99, RZ, RZ, R168 ;  /* 0x000000ffff637224 */ /* 0x000fe200078e00a8 */
[----:B------:R0:W-:Y:S03]  /*f270*/  STL [R1+0x10], R97 ;  /* 0x0000106101007387 */ /* 0x0001e60000100800 */
[----:B------:R-:W-:-:S04]  /*f280*/  IMAD.WIDE R98, R6, 0x2, R98 ;  /* 0x0000000206627825 */ /* 0x000fc800078e0262 */
[----:B-1----:R-:W-:Y:S02]  /*f290*/  IMAD.MOV.U32 R96, RZ, RZ, R177 ;  /* 0x000000ffff607224 */ /* 0x002fe400078e00b1 */
[----:B------:R-:W2:Y:S01]  /*f2a0*/  LDL.LU R177, [R1+0x228] ;  /* 0x0002280001b17983 */ /* 0x000ea20000300800 */
[----:B0-----:R-:W-:-:S03]  /*f2b0*/  IMAD.MOV.U32 R97, RZ, RZ, R172 ;  /* 0x000000ffff617224 */ /* 0x001fc600078e00ac */
[----:B------:R-:W2:Y:S01]  /*f2c0*/  LDL.LU R172, [R1+0x224] ;  /* 0x0002240001ac7983 */ /* 0x000ea20000300800 */
[----:B------:R-:W-:-:S03]  /*f2d0*/  IMAD.MOV.U32 R168, RZ, RZ, R99 ;  /* 0x000000ffffa87224 */ /* 0x000fc600078e0063 */
[----:B------:R-:W2:Y:S04]  /*f2e0*/  LDL.LU R184, [R1+0x220] ;  /* 0x0002200001b87983 */ /* 0x000ea80000300800 */
[----:B------:R0:W-:Y:S02]  /*f2f0*/  STL [R1+0x14], R98 ;  /* 0x0000146201007387 */ /* 0x0001e40000100800 */
[----:B0-----:R-:W-:Y:S02]  /*f300*/  IMAD.MOV.U32 R98, RZ, RZ, R173 ;  /* 0x000000ffff627224 */ /* 0x001fe400078e00ad */
[----:B------:R-:W2:Y:S04]  /*f310*/  LDL.LU R173, [R1+0x21c] ;  /* 0x00021c0001ad7983 */ /* 0x000ea80000300800 */
[----:B------:R-:W2:Y:S01]  /*f320*/  LDL.LU R99, [R1+0x1c] ;  /* 0x00001c0001637983 */ /* 0x000ea20000300800 */
[----:B------:R-:W-:-:S04]  /*f330*/  LOP3.LUT R97, R97, R96, RZ, 0x3c, !PT ;  /* 0x0000006061617212 */ /* 0x000fc800078e3cff */
[----:B------:R-:W-:-:S04]  /*f340*/  LOP3.LUT R96, R97, R96, RZ, 0x3c, !PT ;  /* 0x0000006061607212 */ /* 0x000fc800078e3cff */
[----:B------:R-:W-:-:S05]  /*f350*/  LOP3.LUT R97, R97, R96, RZ, 0x3c, !PT ;  /* 0x0000006061617212 */ /* 0x000fca00078e3cff */
[----:B------:R-:W-:-:S05]  /*f360*/  IMAD.WIDE R96, R6, 0x2, R96 ;  /* 0x0000000206607825 */ /* 0x000fca00078e0260 */
[----:B------:R0:W-:Y:S04]  /*f370*/  STL [R1+0x160], R96 ;  /* 0x0001606001007387 */ /* 0x0001e80000100800 */
[----:B------:R1:W-:Y:S01]  /*f380*/  STL [R1+0x18], R97 ;  /* 0x0000186101007387 */ /* 0x0003e20000100800 */
[----:B0-----:R-:W-:-:S03]  /*f390*/  IMAD.MOV.U32 R96, RZ, RZ, R180 ;  /* 0x000000ffff607224 */ /* 0x001fc600078e00b4 */
[----:B------:R-:W3:Y:S01]  /*f3a0*/  LDL.LU R180, [R1+0x218] ;  /* 0x0002180001b47983 */ /* 0x000ee20000300800 */
[----:B-1----:R-:W-:-:S05]  /*f3b0*/  IMAD.MOV.U32 R97, RZ, RZ, R98 ;  /* 0x000000ffff617224 */ /* 0x002fca00078e0062 */
        /* <DEDUP_REMOVED lines=12> */
[----:B------:R-:W2:Y:S04]  /*f480*/  LDL.LU R174, [R1+0x214] ;  /* 0x0002140001ae7983 */ /* 0x000ea80000300800 */
[-C--:B------:R-:W-:Y:S01]  /*f490*/  LOP3.LUT R97, R97, R96.reuse, RZ, 0x3c, !PT ;  /* 0x0000006061617212 */ /* 0x080fe200078e3cff */
[----:B------:R-:W-:Y:S01]  /*f4a0*/  IMAD.MOV.U32 R169, RZ, RZ, R99 ;  /* 0x000000ffffa97224 */ /* 0x000fe200078e0063 */
[----:B------:R-:W2:Y:S02]  /*f4b0*/  LDL.LU R175, [R1+0x210] ;  /* 0x0002100001af7983 */ /* 0x000ea40000300800 */
[----:B------:R-:W-:Y:S01]  /*f4c0*/  LOP3.LUT R96, R97, R96, RZ, 0x3c, !PT ;  /* 0x0000006061607212 */ /* 0x000fe200078e3cff */
[----:B----4-:R-:W-:-:S02]  /*f4d0*/  IMAD.MOV.U32 R98, RZ, RZ, R132 ;  /* 0x000000ffff627224 */ /* 0x010fc400078e0084 */
[----:B------:R-:W-:Y:S01]  /*f4e0*/  IMAD.MOV.U32 R99, RZ, RZ, R170 ;  /* 0x000000ffff637224 */ /* 0x000fe200078e00aa */
[----:B------:R-:W-:Y:S01]  /*f4f0*/  LOP3.LUT R97, R97, R96, RZ, 0x3c, !PT ;  /* 0x0000006061617212 */ /* 0x000fe200078e3cff */
[----:B------:R-:W4:Y:S02]  /*f500*/  LDL.LU R132, [R1+0x20c] ;  /* 0x00020c0001847983 */ /* 0x000f240000300800 */
[----:B------:R-:W-:-:S04]  /*f510*/  IMAD.WIDE R98, R6, 0x2, R98 ;  /* 0x0000000206627825 */ /* 0x000fc800078e0262 */
[----:B------:R-:W-:Y:S01]  /*f520*/  IMAD.WIDE R96, R6, 0x2, R96 ;  /* 0x0000000206607825 */ /* 0x000fe200078e0260 */
[----:B------:R-:W-:Y:S04]  /*f530*/  STL [R1+0x24], R98 ;  /* 0x0000246201007387 */ /* 0x000fe80000100800 */
[----:B------:R0:W-:Y:S04]  /*f540*/  STL [R1+0x168], R96 ;  /* 0x0001686001007387 */ /* 0x0001e80000100800 */
[----:B------:R1:W-:Y:S01]  /*f550*/  STL [R1+0x28], R97 ;  /* 0x0000286101007387 */ /* 0x0003e20000100800 */
[----:B0-----:R-:W-:-:S02]  /*f560*/  IMAD.MOV.U32 R96, RZ, RZ, R176 ;  /* 0x000000ffff607224 */ /* 0x001fc400078e00b0 */
[----:B-1----:R-:W-:Y:S01]  /*f570*/  IMAD.MOV.U32 R97, RZ, RZ, R183 ;  /* 0x000000ffff617224 */ /* 0x002fe200078e00b7 */
[----:B------:R-:W2:Y:S04]  /*f580*/  LDL.LU R176, [R1+0x208] ;  /* 0x0002080001b07983 */ /* 0x000ea80000300800 */
[-C--:B------:R-:W-:Y:S01]  /*f590*/  LOP3.LUT R97, R97, R96.reuse, RZ, 0x3c, !PT ;  /* 0x0000006061617212 */ /* 0x080fe200078e3cff */
[----:B------:R-:W-:Y:S01]  /*f5a0*/  IMAD.MOV.U32 R170, RZ, RZ, R99 ;  /* 0x000000ffffaa7224 */ /* 0x000fe200078e0063 */
[----:B------:R-:W2:Y:S02]  /*f5b0*/  LDL.LU R183, [R1+0x204] ;  /* 0x0002040001b77983 */ /* 0x000ea40000300800 */
[----:B------:R-:W-:Y:S01]  /*f5c0*/  LOP3.LUT R96, R97, R96, RZ, 0x3c, !PT ;  /* 0x0000006061607212 */ /* 0x000fe200078e3cff */
[----:B------:R-:W-:-:S02]  /*f5d0*/  IMAD.MOV.U32 R98, RZ, RZ, R177 ;  /* 0x000000ffff627224 */ /* 0x000fc400078e00b1 */
[----:B---3--:R-:W-:Y:S01]  /*f5e0*/  IMAD.MOV.U32 R99, RZ, RZ, R171 ;  /* 0x000000ffff637224 */ /* 0x008fe200078e00ab */
[----:B------:R-:W-:Y:S01]  /*f5f0*/  LOP3.LUT R97, R97, R96, RZ, 0x3c, !PT ;  /* 0x0000006061617212 */ /* 0x000fe200078e3cff */
[----:B------:R-:W3:Y:S02]  /*f600*/  LDL.LU R177, [R1+0x200] ;  /* 0x0002000001b17983 */ /* 0x000ee40000300800 */
[----:B------:R-:W-:-:S04]  /*f610*/  IMAD.WIDE R98, R6, 0x2, R98 ;  /* 0x0000000206627825 */ /* 0x000fc800078e0262 */
[----:B------:R-:W-:Y:S01]  /*f620*/  IMAD.WIDE R96, R6, 0x2, R96 ;  /* 0x0000000206607825 */ /* 0x000fe200078e0260 */
[----:B------:R-:W-:Y:S04]  /*f630*/  STL [R1+0x2c], R98 ;  /* 0x00002c6201007387 */ /* 0x000fe80000100800 */
[----:B------:R0:W-:Y:S04]  /*f640*/  STL [R1+0x16c], R96 ;  /* 0x00016c6001007387 */ /* 0x0001e80000100800 */
[----:B------:R1:W-:Y:S01]  /*f650*/  STL [R1+0x30], R97 ;  /* 0x0000306101007387 */ /* 0x0003e20000100800 */
[----:B0-----:R-:W-:-:S02]  /*f660*/  IMAD.MOV.U32 R96, RZ, RZ, R0 ;  /* 0x000000ffff607224 */ /* 0x001fc400078e0000 */
[----:B-1----:R-:W-:Y:S01]  /*f670*/  IMAD.MOV.U32 R97, RZ, RZ, R178 ;  /* 0x000000ffff617224 */ /* 0x002fe200078e00b2 */
[----:B------:R-:W2:Y:S01]  /*f680*/  LDL.LU R0, [R1+0x1fc] ;  /* 0x0001fc0001007983 */ /* 0x000ea20000300800 */
[----:B------:R-:W-:-:S03]  /*f690*/  IMAD.MOV.U32 R171, RZ, RZ, R99 ;  /* 0x000000ffffab7224 */ /* 0x000fc600078e0063 */
[-C--:B------:R-:W-:Y:S01]  /*f6a0*/  LOP3.LUT R97, R97, R96.reuse, RZ, 0x3c, !PT ;  /* 0x0000006061617212 */ /* 0x080fe200078e3cff */
[----:B------:R-:W-:Y:S01]  /*f6b0*/  IMAD.MOV.U32 R98, RZ, RZ, R184 ;  /* 0x000000ffff627224 */ /* 0x000fe200078e00b8 */
[----:B------:R-:W2:Y:S01]  /*f6c0*/  LDL.LU R178, [R1+0x1f8] ;  /* 0x0001f80001b27983 */ /* 0x000ea20000300800 */
[----:B------:R-:W-:Y:S01]  /*f6d0*/  IMAD.MOV.U32 R99, RZ, RZ, R172 ;  /* 0x000000ffff637224 */ /* 0x000fe200078e00ac */
[C---:B------:R-:W-:Y:S02]  /*f6e0*/  LOP3.LUT R96, R97.reuse, R96, RZ, 0x3c, !PT ;  /* 0x0000006061607212 */ /* 0x040fe400078e3cff */
[----:B------:R-:W2:Y:S01]  /*f6f0*/  LDL.LU R184, [R1+0x1f4] ;  /* 0x0001f40001b87983 */ /* 0x000ea20000300800 */
        /* <DEDUP_REMOVED lines=39> */
[----:B0-----:R-:W-:-:S03]  /*f970*/  IMAD.MOV.U32 R96, RZ, RZ, R119 ;  /* 0x000000ffff607224 */ /* 0x001fc600078e0077 */
[----:B------:R-:W2:Y:S01]  /*f980*/  LDL.LU R119, [R1+0x1dc] ;  /* 0x0001dc0001777983 */ /* 0x000ea20000300800 */
[----:B-1----:R-:W-:Y:S02]  /*f990*/  IMAD.MOV.U32 R97, RZ, RZ, R182 ;  /* 0x000000ffff617224 */ /* 0x002fe400078e00b6 */
[----:B----4-:R-:W-:Y:S01]  /*f9a0*/  IMAD.MOV.U32 R98, RZ, RZ, R132 ;  /* 0x000000ffff627224 */ /* 0x010fe200078e0084 */
[----:B------:R-:W4:Y:S04]  /*f9b0*/  LDL.LU R182, [R1+0x1d8] ;  /* 0x0001d80001b67983 */ /* 0x000f280000300800 */
[----:B------:R-:W4:Y:S01]  /*f9c0*/  LDL.LU R132, [R1+0x1d4] ;  /* 0x0001d40001847983 */ /* 0x000f220000300800 */
[----:B------:R-:W-:Y:S01]  /*f9d0*/  LOP3.LUT R97, R97, R96, RZ, 0x3c, !PT ;  /* 0x0000006061617212 */ /* 0x000fe200078e3cff */
[----:B------:R-:W-:-:S03]  /*f9e0*/  IMAD.MOV.U32 R174, RZ, RZ, R99 ;  /* 0x000000ffffae7224 */ /* 0x000fc600078e0063 */
[----:B------:R-:W-:Y:S01]  /*f9f0*/  LOP3.LUT R96, R97, R96, RZ, 0x3c, !PT ;  /* 0x0000006061607212 */ /* 0x000fe200078e3cff */
[----:B------:R-:W-:-:S03]  /*fa00*/  IMAD.MOV.U32 R99, RZ, RZ, R175 ;  /* 0x000000ffff637224 */ /* 0x000fc600078e00af */
[----:B------:R-:W-:Y:S01]  /*fa10*/  LOP3.LUT R97, R97, R96, RZ, 0x3c, !PT ;  /* 0x0000006061617212 */ /* 0x000fe200078e3cff */
[----:B------:R-:W-:-:S04]  /*fa20*/  IMAD.WIDE R98, R6, 0x2, R98 ;  /* 0x0000000206627825 */ /* 0x000fc800078e0262 */
[----:B------:R-:W-:Y:S01]  /*fa30*/  IMAD.WIDE R96, R6, 0x2, R96 ;  /* 0x0000000206607825 */ /* 0x000fe200078e0260 */
[----:B------:R0:W-:Y:S03]  /*fa40*/  STL [R1+0x4c], R98 ;  /* 0x00004c6201007387 */ /* 0x0001e60000100800 */
[----:B------:R-:W-:Y:S01]  /*fa50*/  IMAD.MOV.U32 R175, RZ, RZ, R99 ;  /* 0x000000ffffaf7224 */ /* 0x000fe200078e0063 */
[----:B------:R1:W-:Y:S04]  /*fa60*/  STL [R1+0x17c], R96 ;  /* 0x00017c6001007387 */ /* 0x0003e80000100800 */
[----:B------:R3:W-:Y:S01]  /*fa70*/  STL [R1+0x50], R97 ;  /* 0x0000506101007387 */ /* 0x0007e20000100800 */
[----:B0-----:R-:W-:-:S02]  /*fa80*/  IMAD.MOV.U32 R98, RZ, RZ, R183 ;  /* 0x000000ffff627224 */ /* 0x001fc400078e00b7 */
[----:B------:R-:W-:Y:S01]  /*fa90*/  IMAD.MOV.U32 R99, RZ, RZ, R176 ;  /* 0x000000ffff637224 */ /* 0x000fe200078e00b0 */
[----:B------:R-:W4:Y:S01]  /*faa0*/  LDL.LU R183, [R1+0x1d0] ;  /* 0x0001d00001b77983 */ /* 0x000f220000300800 */
[----:B-1----:R-:W-:Y:S02]  /*fab0*/  IMAD.MOV.U32 R96, RZ, RZ, R109 ;  /* 0x000000ffff607224 */ /* 0x002fe400078e006d */
[----:B---3--:R-:W-:Y:S02]  /*fac0*/  IMAD.MOV.U32 R97, RZ, RZ, R108 ;  /* 0x000000ffff617224 */ /* 0x008fe400078e006c */
        /* <DEDUP_REMOVED lines=51> */
[----:B-1----:R-:W-:Y:S02]  /*fe00*/  IMAD.MOV.U32 R96, RZ, RZ, R101 ;  /* 0x000000ffff607224 */ /* 0x002fe400078e0065 */
[----:B---3--:R-:W-:-:S04]  /*fe10*/  IMAD.MOV.U32 R97, RZ, RZ, R100 ;  /* 0x000000ffff617224 */ /* 0x008fc800078e0064 */
[----:B------:R-:W-:-:S04]  /*fe20*/  IMAD.WIDE R96, R6, 0x2, R96 ;  /* 0x0000000206607825 */ /* 0x000fc800078e0260 */
[----:B--2---:R-:W-:Y:S02]  /*fe30*/  IMAD.MOV.U32 R98, RZ, RZ, R119 ;  /* 0x000000ffff627224 */ /* 0x004fe400078e0077 */
[----:B------:R-:W2:Y:S02]  /*fe40*/  LDL.LU R119, [R1+0x1bc] ;  /* 0x0001bc0001777983 */ /* 0x000ea40000300800 */
[----:B------:R-:W-:-:S05]  /*fe50*/  IMAD.WIDE R98, R6, 0x2, R98 ;  /* 0x0000000206627825 */ /* 0x000fca00078e0262 */
[----:B------:R4:W-:Y:S04]  /*fe60*/  STL [R1+0x7c], R98 ;  /* 0x00007c6201007387 */ /* 0x0009e80000100800 */
[----:B------:R0:W-:Y:S04]  /*fe70*/  STL [R1+0x194], R96 ;  /* 0x0001946001007387 */ /* 0x0001e80000100800 */
[----:B------:R1:W-:Y:S01]  /*fe80*/  STL [R1+0x80], R97 ;  /* 0x0000806101007387 */ /* 0x0003e20000100800 */
[----:B----4-:R-:W-:-:S03]  /*fe90*/  IMAD.MOV.U32 R98, RZ, RZ, R132 ;  /* 0x000000ffff627224 */ /* 0x010fc600078e0084 */
[----:B------:R-:W3:Y:S01]  /*fea0*/  LDL.LU R132, [R1+0x1b8] ;  /* 0x0001b80001847983 */ /* 0x000ee20000300800 */
[----:B------:R-:W-:Y:S02]  /*feb0*/  IMAD.MOV.U32 R181, RZ, RZ, R99 ;  /* 0x000000ffffb57224 */ /* 0x000fe400078e0063 */
[----:B------:R-:W-:Y:S02]  /*fec0*/  IMAD.MOV.U32 R99, RZ, RZ, R182 ;  /* 0x000000ffff637224 */ /* 0x000fe400078e00b6 */
[----:B0-----:R-:W-:Y:S02]  /*fed0*/  IMAD.MOV.U32 R96, RZ, RZ, R103 ;  /* 0x000000ffff607224 */ /* 0x001fe400078e0067 */
[----:B-1----:R-:W-:Y:S02]  /*fee0*/  IMAD.MOV.U32 R97, RZ, RZ, R102 ;  /* 0x000000ffff617224 */ /* 0x002fe400078e0066 */
        /* <DEDUP_REMOVED lines=8> */
[----:B----4-:R-:W-:Y:S02]  /*ff70*/  IMAD.MOV.U32 R97, RZ, RZ, R120 ;  /* 0x000000ffff617224 */ /* 0x010fe400078e0078 */
[----:B------:R-:W-:Y:S02]  /*ff80*/  IMAD.MOV.U32 R98, RZ, RZ, R0 ;  /* 0x000000ffff627224 */ /* 0x000fe400078e0000 */
[C---:B------:R-:W-:Y:S01]  /*ff90*/  IMAD.WIDE R96, R6.reuse, 0x2, R96 ;  /* 0x0000000206607825 */ /* 0x040fe200078e0260 */
[----:B------:R0:W5:Y:S03]  /*ffa0*/  LDL.LU R0, [R1+0x1b4] ;  /* 0x0001b40001007983 */ /* 0x0001660000300800 */
[----:B------:R-:W-:-:S04]  /*ffb0*/  IMAD.WIDE R98, R6, 0x2, R98 ;  /* 0x0000000206627825 */ /* 0x000fc800078e0262 */
[----:B------:R-:W-:Y:S01]  /*ffc0*/  IMAD.MOV.U32 R183, RZ, RZ, R99 ;  /* 0x000000ffffb77224 */ /* 0x000fe200078e0063 */
[----:B------:R1:W-:Y:S04]  /*ffd0*/  STL [R1+0x8c], R98 ;  /* 0x00008c6201007387 */ /* 0x0003e80000100800 */
[----:B------:R4:W-:Y:S04]  /*ffe0*/  STL [R1+0x19c], R96 ;  /* 0x00019c6001007387 */ /* 0x0009e80000100800 */
[----:B------:R0:W-:Y:S01]  /*fff0*/  STL [R1+0x90], R97 ;  /* 0x0000906101007387 */ /* 0x0001e20000100800 */
[----:B-1----:R-:W-:-:S02]  /*10000*/  IMAD.MOV.U32 R98, RZ, RZ, R128 ;  /* 0x000000ffff627224 */ /* 0x002fc400078e0080 */
[----:B------:R-:W-:Y:S02]  /*10010*/  IMAD.MOV.U32 R99, RZ, RZ, R184 ;  /* 0x000000ffff637224 */ /* 0x000fe400078e00b8 */
[----:B----4-:R-:W-:Y:S02]  /*10020*/  IMAD.MOV.U32 R96, RZ, RZ, R130 ;  /* 0x000000ffff607224 */ /* 0x010fe400078e0082 */
[----:B0-----:R-:W-:Y:S02]  /*10030*/  IMAD.MOV.U32 R97, RZ, RZ, R129 ;  /* 0x000000ffff617224 */ /* 0x001fe400078e0081 */
[----:B------:R-:W-:-:S04]  /*10040*/  IMAD.WIDE R98, R6, 0x2, R98 ;  /* 0x0000000206627825 */ /* 0x000fc800078e0262 */
[----:B------:R-:W-:Y:S01]  /*10050*/  IMAD.WIDE R96, R6, 0x2, R96 ;  /* 0x0000000206607825 */ /* 0x000fe200078e0260 */
[----:B------:R0:W-:Y:S03]  /*10060*/  STL [R1+0x94], R98 ;  /* 0x0000946201007387 */ /* 0x0001e60000100800 */
[----:B------:R-:W-:Y:S01]  /*10070*/  IMAD.MOV.U32 R184, RZ, RZ, R99 ;  /* 0x000000ffffb87224 */ /* 0x000fe200078e0063 */
[----:B------:R1:W-:Y:S04]  /*10080*/  STL [R1+0x1a0], R96 ;  /* 0x0001a06001007387 */ /* 0x0003e80000100800 */
[----:B------:R4:W-:Y:S01]  /*10090*/  STL [R1+0x98], R97 ;  /* 0x0000986101007387 */ /* 0x0009e20000100800 */
[----:B0-----:R-:W-:-:S02]  /*100a0*/  IMAD.MOV.U32 R98, RZ, RZ, R131 ;  /* 0x000000ffff627224 */ /* 0x001fc400078e0083 */
[----:B------:R-:W-:Y:S02]  /*100b0*/  IMAD.MOV.U32 R99, RZ, RZ, R185 ;  /* 0x000000ffff637224 */ /* 0x000fe400078e00b9 */
[----:B-1----:R-:W-:Y:S02]  /*100c0*/  IMAD.MOV.U32 R96, RZ, RZ, R127 ;  /* 0x000000ffff607224 */ /* 0x002fe400078e007f */
[----:B----4-:R-:W-:Y:S02]  /*100d0*/  IMAD.MOV.U32 R97, RZ, RZ, R126 ;  /* 0x000000ffff617224 */ /* 0x010fe400078e007e */
[----:B------:R-:W-:-:S04]  /*100e0*/  IMAD.WIDE R98, R6, 0x2, R98 ;  /* 0x0000000206627825 */ /* 0x000fc800078e0262 */
[----:B------:R-:W-:Y:S01]  /*100f0*/  IMAD.WIDE R96, R6, 0x2, R96 ;  /* 0x0000000206607825 */ /* 0x000fe200078e0260 */
[----:B------:R-:W-:Y:S04]  /*10100*/  STL [R1+0x9c], R98 ;  /* 0x00009c6201007387 */ /* 0x000fe80000100800 */
[----:B------:R0:W-:Y:S04]  /*10110*/  STL [R1+0x1a4], R96 ;  /* 0x0001a46001007387 */ /* 0x0001e80000100800 */
[----:B------:R1:W-:Y:S01]  /*10120*/  STL [R1+0xa0], R97 ;  /* 0x0000a06101007387 */ /* 0x0003e20000100800 */
[----:B0-----:R-:W-:-:S02]  /*10130*/  IMAD.MOV.U32 R96, RZ, RZ, R125 ;  /* 0x000000ffff607224 */ /* 0x001fc400078e007d */
[----:B-1----:R-:W-:-:S04]  /*10140*/  IMAD.MOV.U32 R97, RZ, RZ, R124 ;  /* 0x000000ffff617224 */ /* 0x002fc800078e007c */
[----:B------:R-:W-:-:S05]  /*10150*/  IMAD.WIDE R96, R6, 0x2, R96 ;  /* 0x0000000206607825 */ /* 0x000fca00078e0260 */
[----:B------:R0:W-:Y:S04]  /*10160*/  STL [R1+0x1a8], R96 ;  /* 0x0001a86001007387 */ /* 0x0001e80000100800 */
[----:B------:R0:W-:Y:S01]  /*10170*/  STL [R1+0xa4], R97 ;  /* 0x0000a46101007387 */ /* 0x0001e20000100800 */
[----:B------:R-:W-:Y:S01]  /*10180*/  IMAD.MOV.U32 R100, RZ, RZ, c[0x0][0x188] ;  /* 0x00006200ff647624 */ /* 0x000fe200078e00ff */
[----:B------:R-:W-:-:S03]  /*10190*/  UIADD3 UR4, UR4, -0x40, URZ ;  /* 0xffffffc004047890 */ /* 0x000fc6000fffe03f */
[----:B------:R-:W-:Y:S02]  /*101a0*/  IMAD.SHL.U32 R100, R100, 0x40, RZ ;  /* 0x0000004064647824 */ /* 0x000fe400078e00ff */
[----:B------:R-:W-:-:S04]  /*101b0*/  IMAD.WIDE R18, R6, 0x2, R18 ;  /* 0x0000000206127825 */ /* 0x000fc800078e0212 */
[----:B------:R-:W-:-:S04]  /*101c0*/  IMAD.WIDE R24, R6, 0x2, R24 ;  /* 0x0000000206187825 */ /* 0x000fc800078e0218 */
[----:B------:R-:W-:-:S04]  /*101d0*/  IMAD.WIDE R30, R6, 0x2, R30 ;  /* 0x00000002061e7825 */ /* 0x000fc800078e021e */
[----:B------:R-:W-:Y:S02]  /*101e0*/  IMAD.MOV.U32 R185, RZ, RZ, R99 ;  /* 0x000000ffffb97224 */ /* 0x000fe400078e0063 */
[----:B--2---:R-:W-:Y:S01]  /*101f0*/  IMAD.WIDE R118, R100, 0x2, R118 ;  /* 0x0000000264767825 */ /* 0x004fe200078e0276 */
[----:B---3--:R-:W-:-:S04]  /*10200*/  IADD3 R132, R132, -0x1, RZ ;  /* 0xffffffff84847810 */ /* 0x008fc80007ffe0ff */
[----:B------:R-:W-:Y:S11]  /*10210*/  ISETP.NE.U32.AND P0, PT, R132, RZ, PT ;  /* 0x000000ff8400720c */ /* 0x000ff60003f05070 */
[----:B------:R-:W-:Y:S02]  /*10220*/  @!UPT UIADD3 URZ, URZ, URZ, URZ ;  /* 0x0000003f3f3ff290 */ /* 0x000fe4000fffe03f */
[----:B0-----:R-:W-:Y:S01]  /*10230*/  @!P0 CALL.REL.NOINC `(.L_x_2) ;  /* 0x0000001000008944 */ /* 0x001fe20003c00000 */
[----:B------:R-:W-:Y:S05]  /*10240*/  BRA `(.L_x_3) ;  /* 0xffff8a0000007947 */ /* 0x000fea000383ffff */
.L_x_2:
[----:B------:R-:W-:Y:S02]  /*10250*/  F2FP.BF16.PACK_AB R4, R75, R79 ;  /* 0x0000004f4b04723e */ /* 0x000fe400000010ff */
[----:B------:R-:W-:Y:S02]  /*10260*/  F2FP.BF16.PACK_AB R8, R74, R78 ;  /* 0x0000004e4a08723e */ /* 0x000fe400000010ff */
[----:B------:R-:W-:Y:S02]  /*10270*/  F2FP.BF16.PACK_AB R12, R73, R77 ;  /* 0x0000004d490c723e */ /* 0x000fe400000010ff */
[----:B------:R-:W-:Y:S02]  /*10280*/  F2FP.BF16.PACK_AB R16, R87, R91 ;  /* 0x0000005b5710723e */ /* 0x000fe400000010ff */
[----:B------:R-:W-:Y:S02]  /*10290*/  F2FP.BF16.PACK_AB R20, R86, R90 ;  /* 0x0000005a5614723e */ /* 0x000fe400000010ff */
[----:B------:R-:W-:-:S02]  /*102a0*/  F2FP.BF16.PACK_AB R24, R85, R89 ;  /* 0x000000595518723e */ /* 0x000fc400000010ff */
        /* <DEDUP_REMOVED lines=26> */
.L_x_1:
[----:B0-----:R-:W2:Y:S04]  /*10450*/  LDL.LU R2, [R1+0x1b0] ;  /* 0x0001b00001027983 */ /* 0x001ea80000300800 */
[----:B------:R-:W3:Y:S04]  /*10460*/  LDL.LU R30, [R1+0x1ac] ;  /* 0x0001ac00011e7983 */ /* 0x000ee80000300800 */
[----:B------:R-:W0:Y:S04]  /*10470*/  S2R R32, SR_TID.X ;  /* 0x0000000000207919 */ /* 0x000e280000002100 */
[----:B------:R-:W1:Y:S04]  /*10480*/  S2R R31, SR_TID.X ;  /* 0x00000000001f7919 */ /* 0x000e680000002100 */
[----:B------:R-:W4:Y:S01]  /*10490*/  S2R R33, SR_TID.X ;  /* 0x0000000000217919 */ /* 0x000f220000002100 */
[C---:B0-----:R-:W-:Y:S01]  /*104a0*/  IMAD.SHL.U32 R28, R32.reuse, 0x4, RZ ;  /* 0x00000004201c7824 */ /* 0x041fe200078e00ff */
[----:B-1----:R-:W-:Y:S01]  /*104b0*/  LOP3.LUT R34, R31, 0x3f, RZ, 0xc0, !PT ;  /* 0x0000003f1f227812 */ /* 0x002fe200078ec0ff */
[----:B------:R-:W-:Y:S01]  /*104c0*/  IMAD.SHL.U32 R29, R32, 0x1000, RZ ;  /* 0x00001000201d7824 */ /* 0x000fe200078e00ff */
[----:B----4-:R-:W-:-:S04]  /*104d0*/  LOP3.LUT R33, R33, 0xc0, RZ, 0xc0, !PT ;  /* 0x000000c021217812 */ /* 0x010fc800078ec0ff */
[----:B------:R-:W-:-:S05]  /*104e0*/  LOP3.LUT R29, R29, 0x6000, RZ, 0xc0, !PT ;  /* 0x000060001d1d7812 */ /* 0x000fca00078ec0ff */
[----:B------:R-:W-:Y:S01]  /*104f0*/  IMAD R29, R34, 0x10, R29 ;  /* 0x00000010221d7824 */ /* 0x000fe200078e021d */
[----:B------:R-:W-:Y:S01]  /*10500*/  BAR.SYNC.DEFER_BLOCKING 0x0 ;  /* 0x0000000000007b1d */ /* 0x000fe20000010000 */
[----:B--2---:R-:W-:Y:S01]  /*10510*/  LOP3.LUT R3, R2, 0x1c60, RZ, 0xc0, !PT ;  /* 0x00001c6002037812 */ /* 0x004fe200078ec0ff */
[----:B------:R-:W-:-:S03]  /*10520*/  IMAD.SHL.U32 R2, R32, 0x400, RZ ;  /* 0x0000040020027824 */ /* 0x000fc600078e00ff */
[----:B------:R-:W-:Y:S02]  /*10530*/  LOP3.LUT R3, R3, 0x70, R28, 0x78, !PT ;  /* 0x0000007003037812 */ /* 0x000fe400078e781c */
[----:B------:R-:W-:-:S05]  /*10540*/  LOP3.LUT R2, R2, 0x6000, RZ, 0xc0, !PT ;  /* 0x0000600002027812 */ /* 0x000fca00078ec0ff */
[----:B------:R-:W-:-:S05]  /*10550*/  IMAD.IADD R31, R2, 0x1, R3 ;  /* 0x00000001021f7824 */ /* 0x000fca00078e0203 */
[----:B------:R-:W-:Y:S04]  /*10560*/  STS.128 [R31], R84 ;  /* 0x000000541f007388 */ /* 0x000fe80000000c00 */
[----:B------:R-:W-:Y:S04]  /*10570*/  STS.128 [R31+0x200], R24 ;  /* 0x000200181f007388 */ /* 0x000fe80000000c00 */
[----:B------:R-:W-:Y:S04]  /*10580*/  STS.128 [R31+0x80], R20 ;  /* 0x000080141f007388 */ /* 0x000fe80000000c00 */
[----:B------:R-:W-:Y:S04]  /*10590*/  STS.128 [R31+0x280], R16 ;  /* 0x000280101f007388 */ /* 0x000fe80000000c00 */
[----:B------:R-:W-:Y:S04]  /*105a0*/  STS.128 [R31+0x100], R72 ;  /* 0x000100481f007388 */ /* 0x000fe80000000c00 */
[----:B------:R-:W-:Y:S04]  /*105b0*/  STS.128 [R31+0x300], R12 ;  /* 0x0003000c1f007388 */ /* 0x000fe80000000c00 */
[----:B------:R-:W-:Y:S04]  /*105c0*/  STS.128 [R31+0x180], R8 ;  /* 0x000180081f007388 */ /* 0x000fe80000000c00 */
[----:B------:R0:W-:Y:S01]  /*105d0*/  STS.128 [R31+0x380], R4 ;  /* 0x000380041f007388 */ /* 0x0001e20000000c00 */
[----:B------:R-:W-:-:S04]  /*105e0*/  SHF.R.U32.HI R2, RZ, 0x1, R33 ;  /* 0x00000001ff027819 */ /* 0x000fc80000011621 */
[----:B------:R-:W-:Y:S01]  /*105f0*/  LOP3.LUT R70, R29, R2, RZ, 0x3c, !PT ;  /* 0x000000021d467212 */ /* 0x000fe200078e3cff */
[----:B------:R-:W-:Y:S01]  /*10600*/  BAR.SYNC.DEFER_BLOCKING 0x0 ;  /* 0x0000000000007b1d */ /* 0x000fe20000010000 */
[----:B------:R-:W-:-:S04]  /*10610*/  SHF.R.U32.HI R32, RZ, 0x5, R32 ;  /* 0x00000005ff207819 */ /* 0x000fc80000011620 */
[----:B------:R-:W-:Y:S02]  /*10620*/  SGXT.U32 R32, R32, 0x3 ;  /* 0x000000032020781a */ /* 0x000fe40000000000 */
[C---:B---3--:R-:W-:Y:S01]  /*10630*/  ISETP.GE.AND P0, PT, R30.reuse, c[0x0][0x178], PT ;  /* 0x00005e001e007a0c */ /* 0x048fe20003f06270 */
[----:B------:R-:W-:Y:S01]  /*10640*/  IMAD R30, R30, c[0x0][0x194], RZ ;  /* 0x000065001e1e7a24 */ /* 0x000fe200078e02ff */
[----:B------:R-:W1:Y:S04]  /*10650*/  LDS.128 R24, [R70] ;  /* 0x0000000046187984 */ /* 0x000e680000000c00 */
[----:B------:R-:W2:Y:S01]  /*10660*/  LDS.128 R8, [R70+0x400] ;  /* 0x0004000046087984 */ /* 0x000ea20000000c00 */
[----:B-----5:R-:W-:-:S03]  /*10670*/  LOP3.LUT R2, R0, R32, RZ, 0xfc, !PT ;  /* 0x0000002000027212 */ /* 0x020fc600078efcff */
[----:B------:R-:W3:Y:S04]  /*10680*/  LDS.128 R20, [R70+0x800] ;  /* 0x0008000046147984 */ /* 0x000ee80000000c00 */
[----:B------:R-:W4:Y:S04]  /*10690*/  LDS.128 R16, [R70+0xc00] ;  /* 0x000c000046107984 */ /* 0x000f280000000c00 */
[----:B------:R-:W1:Y:S01]  /*106a0*/  LDS.128 R4, [R70+0x1000] ;  /* 0x0010000046047984 */ /* 0x000e620000000c00 */
[----:B------:R-:W-:Y:S01]  /*106b0*/  LOP3.LUT R3, R0, 0x8, R32, 0xfe, !PT ;  /* 0x0000000800037812 */ /* 0x000fe200078efe20 */
[----:B------:R-:W-:Y:S01]  /*106c0*/  IMAD R63, R2, c[0x0][0x198], RZ ;  /* 0x00006600023f7a24 */ /* 0x000fe200078e02ff */
[----:B------:R-:W-:Y:S01]  /*106d0*/  LEA R36, P2, R30, c[0x0][0x170], 0x1 ;  /* 0x00005c001e247a11 */ /* 0x000fe200078408ff */
[----:B------:R-:W1:Y:S01]  /*106e0*/  LDS.128 R12, [R70+0x1400] ;  /* 0x00140000460c7984 */ /* 0x000e620000000c00 */
[----:B------:R-:W-:Y:S01]  /*106f0*/  ISETP.LT.AND P1, PT, R2, c[0x0][0x17c], !P0 ;  /* 0x00005f0002007a0c */ /* 0x000fe20004721270 */
[----:B0-----:R-:W-:Y:S01]  /*10700*/  IMAD R31, R3, c[0x0][0x198], RZ ;  /* 0x00006600031f7a24 */ /* 0x001fe200078e02ff */
[----:B------:R-:W-:-:S02]  /*10710*/  LEA.HI.X.SX32 R2, R30, c[0x0][0x174], 0x1, P2 ;  /* 0x00005d001e027a11 */ /* 0x000fc400010f0eff */
[C---:B------:R-:W-:Y:S02]  /*10720*/  LEA R54, P2, R63.reuse, R36, 0x1 ;  /* 0x000000243f367211 */ /* 0x040fe400078408ff */
[C-C-:B------:R-:W-:Y:S02]  /*10730*/  LOP3.LUT R29, R0.reuse, 0x10, R32.reuse, 0xfe, !PT ;  /* 0x00000010001d7812 */ /* 0x140fe400078efe20 */
[----:B------:R-:W-:Y:S02]  /*10740*/  LOP3.LUT R28, R0, 0x18, R32, 0xfe, !PT ;  /* 0x00000018001c7812 */ /* 0x000fe400078efe20 */
[----:B------:R-:W-:Y:S02]  /*10750*/  LEA.HI.X.SX32 R55, R63, R2, 0x1, P2 ;  /* 0x000000023f377211 */ /* 0x000fe400010f0eff */
[----:B------:R-:W-:Y:S02]  /*10760*/  LEA R56, P2, R31, R36, 0x1 ;  /* 0x000000241f387211 */ /* 0x000fe400078408ff */
[----:B------:R-:W-:-:S02]  /*10770*/  ISETP.LT.AND P5, PT, R3, c[0x0][0x17c], !P0 ;  /* 0x00005f0003007a0c */ /* 0x000fc400047a1270 */
[C-C-:B------:R-:W-:Y:S02]  /*10780*/  LOP3.LUT R59, R0.reuse, 0x20, R32.reuse, 0xfe, !PT ;  /* 0x00000020003b7812 */ /* 0x140fe400078efe20 */
[C-C-:B------:R-:W-:Y:S02]  /*10790*/  LOP3.LUT R60, R0.reuse, 0x28, R32.reuse, 0xfe, !PT ;  /* 0x00000028003c7812 */ /* 0x140fe400078efe20 */
[C-C-:B------:R-:W-:Y:S02]  /*107a0*/  LOP3.LUT R62, R0.reuse, 0x30, R32.reuse, 0xfe, !PT ;  /* 0x00000030003e7812 */ /* 0x140fe400078efe20 */
[C-C-:B------:R-:W-:Y:S02]  /*107b0*/  LOP3.LUT R44, R0.reuse, 0x38, R32.reuse, 0xfe, !PT ;  /* 0x00000038002c7812 */ /* 0x140fe400078efe20 */
[C-C-:B------:R-:W-:Y:S02]  /*107c0*/  LOP3.LUT R105, R0.reuse, 0x40, R32.reuse, 0xfe, !PT ;  /* 0x0000004000697812 */ /* 0x140fe400078efe20 */
[----:B------:R-:W-:-:S02]  /*107d0*/  LOP3.LUT R104, R0, 0x48, R32, 0xfe, !PT ;  /* 0x0000004800687812 */ /* 0x000fc400078efe20 */
        /* <DEDUP_REMOVED lines=52> */
[C-C-:B------:R-:W-:Y:S01]  /*10b20*/  LOP3.LUT R3, R0.reuse, 0x1f0, R32.reuse, 0xfe, !PT ;  /* 0x000001f000037812 */ /* 0x140fe200078efe20 */
[C---:B------:R-:W-:Y:S01]  /*10b30*/  IMAD R61, R29.reuse, c[0x0][0x198], RZ ;  /* 0x000066001d3d7a24 */ /* 0x040fe200078e02ff */
[----:B------:R-:W-:Y:S01]  /*10b40*/  LOP3.LUT R0, R0, 0x1f8, R32, 0xfe, !PT ;  /* 0x000001f800007812 */ /* 0x000fe200078efe20 */
[----:B------:R-:W-:Y:S01]  /*10b50*/  IMAD R71, R28, c[0x0][0x198], RZ ;  /* 0x000066001c477a24 */ /* 0x000fe200078e02ff */
[----:B------:R-:W-:Y:S01]  /*10b60*/  ISETP.LT.AND P3, PT, R29, c[0x0][0x17c], !P0 ;  /* 0x00005f001d007a0c */ /* 0x000fe20004761270 */
[----:B------:R-:W0:Y:S01]  /*10b70*/  LDS.128 R32, [R70+0x1800] ;  /* 0x0018000046207984 */ /* 0x000e220000000c00 */
[----:B------:R-:W-:-:S02]  /*10b80*/  LEA.HI.X.SX32 R57, R31, R2, 0x1, P2 ;  /* 0x000000021f397211 */ /* 0x000fc400010f0eff */
[----:B------:R-:W-:Y:S02]  /*10b90*/  ISETP.LT.AND P4, PT, R28, c[0x0][0x17c], !P0 ;  /* 0x00005f001c007a0c */ /* 0x000fe40004781270 */
[----:B------:R-:W0:Y:S01]  /*10ba0*/  LDS.128 R28, [R70+0x1c00] ;  /* 0x001c0000461c7984 */ /* 0x000e220000000c00 */
[----:B------:R-:W-:-:S03]  /*10bb0*/  IMAD R73, R59, c[0x0][0x198], RZ ;  /* 0x000066003b497a24 */ /* 0x000fc600078e02ff */
[----:B-1----:R1:W-:Y:S01]  /*10bc0*/  @P1 STG.E.U16 [R54.64], R24 ;  /* 0x0000001836001986 */ /* 0x0023e2000c101506 */
[----:B------:R-:W-:Y:S02]  /*10bd0*/  LEA R58, P1, R61, R36, 0x1 ;  /* 0x000000243d3a7211 */ /* 0x000fe400078208ff */
[----:B------:R-:W-:Y:S01]  /*10be0*/  ISETP.LT.AND P2, PT, R59, c[0x0][0x17c], !P0 ;  /* 0x00005f003b007a0c */ /* 0x000fe20004741270 */
[----:B--2---:R2:W-:Y:S01]  /*10bf0*/  @P5 STG.E.U16 [R56.64], R8 ;  /* 0x0000000838005986 */ /* 0x0045e2000c101506 */
[----:B------:R-:W-:Y:S01]  /*10c00*/  LEA.HI.X.SX32 R59, R61, R2, 0x1, P1 ;  /* 0x000000023d3b7211 */ /* 0x000fe200008f0eff */
[C---:B------:R-:W-:Y:S01]  /*10c10*/  IMAD R75, R60.reuse, c[0x0][0x198], RZ ;  /* 0x000066003c4b7a24 */ /* 0x040fe200078e02ff */
[----:B------:R-:W-:Y:S02]  /*10c20*/  ISETP.LT.AND P1, PT, R60, c[0x0][0x17c], !P0 ;  /* 0x00005f003c007a0c */ /* 0x000fe40004721270 */
[-C--:B------:R-:W-:Y:S02]  /*10c30*/  LEA R60, P6, R73, R36.reuse, 0x1 ;  /* 0x00000024493c7211 */ /* 0x080fe400078c08ff */
[----:B-1----:R-:W-:-:S02]  /*10c40*/  LEA R54, P5, R71, R36, 0x1 ;  /* 0x0000002447367211 */ /* 0x002fc400078a08ff */
[-C--:B------:R-:W-:Y:S02]  /*10c50*/  LEA.HI.X.SX32 R61, R73, R2.reuse, 0x1, P6 ;  /* 0x00000002493d7211 */ /* 0x080fe400030f0eff */
[----:B------:R-:W-:Y:S01]  /*10c60*/  LEA.HI.X.SX32 R55, R71, R2, 0x1, P5 ;  /* 0x0000000247377211 */ /* 0x000fe200028f0eff */
[----:B---3--:R-:W-:Y:S01]  /*10c70*/  @P3 STG.E.U16 [R58.64], R20 ;  /* 0x000000143a003986 */ /* 0x008fe2000c101506 */
[C---:B--2---:R-:W-:Y:S01]  /*10c80*/  LEA R56, P3, R75.reuse, R36, 0x1 ;  /* 0x000000244b387211 */ /* 0x044fe200078608ff */
[C---:B------:R-:W-:Y:S02]  /*10c90*/  IMAD R73, R44.reuse, c[0x0][0x198], RZ ;  /* 0x000066002c497a24 */ /* 0x040fe400078e02ff */
[----:B----4-:R1:W-:Y:S04]  /*10ca0*/  @P4 STG.E.U16 [R54.64], R16 ;  /* 0x0000001036004986 */ /* 0x0103e8000c101506 */
[----:B------:R-:W-:Y:S01]  /*10cb0*/  @P2 STG.E.U16 [R60.64], R4 ;  /* 0x000000043c002986 */ /* 0x000fe2000c101506 */
[----:B------:R-:W-:Y:S01]  /*10cc0*/  ISETP.LT.AND P2, PT, R44, c[0x0][0x17c], !P0 ;  /* 0x00005f002c007a0c */ /* 0x000fe20004741270 */
[----:B------:R-:W-:Y:S01]  /*10cd0*/  IMAD.MOV.U32 R44, RZ, RZ, c[0x0][0x198] ;  /* 0x00006600ff2c7624 */ /* 0x000fe200078e00ff */
[C---:B------:R-:W-:Y:S01]  /*10ce0*/  ISETP.LT.AND P4, PT, R62.reuse, c[0x0][0x17c], !P0 ;  /* 0x00005f003e007a0c */ /* 0x040fe20004781270 */
[----:B------:R-:W-:Y:S01]  /*10cf0*/  IMAD R71, R62, c[0x0][0x198], RZ ;  /* 0x000066003e477a24 */ /* 0x000fe200078e02ff */
[----:B------:R-:W-:-:S02]  /*10d00*/  LEA.HI.X.SX32 R57, R75, R2, 0x1, P3 ;  /* 0x000000024b397211 */ /* 0x000fc400018f0eff */
[-C--:B------:R-:W-:Y:S01]  /*10d10*/  LEA R62, P6, R73, R36.reuse, 0x1 ;  /* 0x00000024493e7211 */ /* 0x080fe200078c08ff */
[C---:B-1----:R-:W-:Y:S01]  /*10d20*/  IMAD R55, R44.reuse, 0x40, R63 ;  /* 0x000000402c377824 */ /* 0x042fe200078e023f */
[----:B------:R-:W-:Y:S01]  /*10d30*/  LEA R58, P3, R71, R36, 0x1 ;  /* 0x00000024473a7211 */ /* 0x000fe200078608ff */
[----:B------:R1:W-:Y:S01]  /*10d40*/  @P1 STG.E.U16 [R56.64], R12 ;  /* 0x0000000c38001986 */ /* 0x0003e2000c101506 */
[----:B------:R-:W-:Y:S02]  /*10d50*/  LEA.HI.X.SX32 R63, R73, R2, 0x1, P6 ;  /* 0x00000002493f7211 */ /* 0x000fe400030f0eff */
[----:B------:R-:W-:Y:S02]  /*10d60*/  LEA R54, P6, R55, R36, 0x1 ;  /* 0x0000002437367211 */ /* 0x000fe400078c08ff */
[----:B------:R-:W-:Y:S02]  /*10d70*/  ISETP.LT.AND P5, PT, R105, c[0x0][0x17c], !P0 ;  /* 0x00005f0069007a0c */ /* 0x000fe400047a1270 */
[-C--:B------:R-:W-:Y:S01]  /*10d80*/  LEA.HI.X.SX32 R59, R71, R2.reuse, 0x1, P3 ;  /* 0x00000002473b7211 */ /* 0x080fe200018f0eff */
[----:B-1----:R-:W-:Y:S01]  /*10d90*/  IMAD R57, R44, 0x8, R55 ;  /* 0x000000082c397824 */ /* 0x002fe200078e0237 */
[----:B------:R-:W-:-:S03]  /*10da0*/  LEA.HI.X.SX32 R55, R55, R2, 0x1, P6 ;  /* 0x0000000237377211 */ /* 0x000fc600030f0eff */
[----:B------:R-:W-:Y:S01]  /*10db0*/  IMAD R61, R44, 0x8, R57 ;  /* 0x000000082c3d7824 */ /* 0x000fe200078e0239 */
[C---:B------:R-:W-:Y:S01]  /*10dc0*/  LEA R56, P6, R57.reuse, R36, 0x1 ;  /* 0x0000002439387211 */ /* 0x040fe200078c08ff */
[----:B0-----:R0:W-:Y:S01]  /*10dd0*/  @P4 STG.E.U16 [R58.64], R32 ;  /* 0x000000203a004986 */ /* 0x0011e2000c101506 */
[----:B------:R-:W-:Y:S02]  /*10de0*/  PRMT R24, R24, 0x7632, R24 ;  /* 0x0000763218187816 */ /* 0x000fe40000000018 */
[----:B------:R-:W-:Y:S01]  /*10df0*/  LEA.HI.X.SX32 R57, R57, R2, 0x1, P6 ;  /* 0x0000000239397211 */ /* 0x000fe200030f0eff */
[----:B------:R1:W-:Y:S01]  /*10e00*/  @P2 STG.E.U16 [R62.64], R28 ;  /* 0x0000001c3e002986 */ /* 0x0003e2000c101506 */
[----:B------:R-:W-:Y:S02]  /*10e10*/  ISETP.LT.AND P3, PT, R104, c[0x0][0x17c], !P0 ;  /* 0x00005f0068007a0c */ /* 0x000fe40004761270 */
[----:B------:R-:W-:Y:S01]  /*10e20*/  ISETP.LT.AND P1, PT, R103, c[0x0][0x17c], !P0 ;  /* 0x00005f0067007a0c */ /* 0x000fe20004721270 */
[----:B------:R2:W-:Y:S01]  /*10e30*/  @P5 STG.E.U16 [R54.64], R24 ;  /* 0x0000001836005986 */ /* 0x0005e2000c101506 */
[----:B0-----:R-:W-:Y:S01]  /*10e40*/  LEA R58, P6, R61, R36, 0x1 ;  /* 0x000000243d3a7211 */ /* 0x001fe200078c08ff */
[----:B-1----:R-:W-:-:S03]  /*10e50*/  IMAD R63, R44, 0x8, R61 ;  /* 0x000000082c3f7824 */ /* 0x002fc600078e023d */
[----:B------:R-:W-:Y:S02]  /*10e60*/  LEA.HI.X.SX32 R59, R61, R2, 0x1, P6 ;  /* 0x000000023d3b7211 */ /* 0x000fe400030f0eff */
[----:B------:R-:W-:Y:S01]  /*10e70*/  ISETP.LT.AND P4, PT, R102, c[0x0][0x17c], !P0 ;  /* 0x00005f0066007a0c */ /* 0x000fe20004781270 */
[----:B--2---:R-:W-:Y:S01]  /*10e80*/  IMAD R55, R44, 0x8, R63 ;  /* 0x000000082c377824 */ /* 0x004fe200078e023f */
[C---:B------:R-:W-:Y:S02]  /*10e90*/  LEA R60, P6, R63.reuse, R36, 0x1 ;  /* 0x000000243f3c7211 */ /* 0x040fe400078c08ff */
[----:B------:R-:W-:Y:S02]  /*10ea0*/  PRMT R28, R8, 0x7632, R28 ;  /* 0x00007632081c7816 */ /* 0x000fe4000000001c */
[----:B------:R-:W-:Y:S02]  /*10eb0*/  PRMT R20, R20, 0x7632, R20 ;  /* 0x0000763214147816 */ /* 0x000fe40000000014 */
[----:B------:R-:W-:Y:S01]  /*10ec0*/  LEA.HI.X.SX32 R61, R63, R2, 0x1, P6 ;  /* 0x000000023f3d7211 */ /* 0x000fe200030f0eff */
[----:B------:R-:W-:Y:S01]  /*10ed0*/  IMAD R63, R44, 0x8, R55 ;  /* 0x000000082c3f7824 */ /* 0x000fe200078e0237 */
[----:B------:R-:W-:Y:S01]  /*10ee0*/  LEA R54, P6, R55, R36, 0x1 ;  /* 0x0000002437367211 */ /* 0x000fe200078c08ff */
[----:B------:R0:W-:Y:S01]  /*10ef0*/  @P3 STG.E.U16 [R56.64], R28 ;  /* 0x0000001c38003986 */ /* 0x0001e2000c101506 */
[----:B------:R-:W-:-:S02]  /*10f00*/  PRMT R16, R16, 0x7632, R16 ;  /* 0x0000763210107816 */ /* 0x000fc40000000010 */
[----:B------:R-:W-:Y:S01]  /*10f10*/  LEA.HI.X.SX32 R55, R55, R2, 0x1, P6 ;  /* 0x0000000237377211 */ /* 0x000fe200030f0eff */
[----:B------:R1:W-:Y:S01]  /*10f20*/  @P1 STG.E.U16 [R58.64], R20 ;  /* 0x000000143a001986 */ /* 0x0003e2000c101506 */
[----:B------:R-:W-:Y:S02]  /*10f30*/  ISETP.LT.AND P2, PT, R101, c[0x0][0x17c], !P0 ;  /* 0x00005f0065007a0c */ /* 0x000fe40004741270 */
[----:B------:R-:W-:Y:S01]  /*10f40*/  ISETP.LT.AND P5, PT, R100, c[0x0][0x17c], !P0 ;  /* 0x00005f0064007a0c */ /* 0x000fe200047a1270 */
[----:B------:R2:W-:Y:S01]  /*10f50*/  @P4 STG.E.U16 [R60.64], R16 ;  /* 0x000000103c004986 */ /* 0x0005e2000c101506 */
[----:B0-----:R-:W-:Y:S01]  /*10f60*/  LEA R56, P6, R63, R36, 0x1 ;  /* 0x000000243f387211 */ /* 0x001fe200078c08ff */
[----:B-1----:R-:W-:-:S03]  /*10f70*/  IMAD R59, R44, 0x8, R63 ;  /* 0x000000082c3b7824 */ /* 0x002fc600078e023f */
[----:B------:R-:W-:Y:S01]  /*10f80*/  LEA.HI.X.SX32 R57, R63, R2, 0x1, P6 ;  /* 0x000000023f397211 */ /* 0x000fe200030f0eff */
[----:B--2---:R-:W-:Y:S01]  /*10f90*/  IMAD R61, R44, 0x8, R59 ;  /* 0x000000082c3d7824 */ /* 0x004fe200078e023b */
[C---:B------:R-:W-:Y:S02]  /*10fa0*/  LEA R58, P6, R59.reuse, R36, 0x1 ;  /* 0x000000243b3a7211 */ /* 0x040fe400078c08ff */
[----:B------:R-:W-:Y:S01]  /*10fb0*/  PRMT R4, R4, 0x7632, R4 ;  /* 0x0000763204047816 */ /* 0x000fe20000000004 */
[----:B------:R-:W-:Y:S01]  /*10fc0*/  IMAD R63, R44, 0x8, R61 ;  /* 0x000000082c3f7824 */ /* 0x000fe200078e023d */
[----:B------:R-:W-:Y:S02]  /*10fd0*/  PRMT R28, R12, 0x7632, R28 ;  /* 0x000076320c1c7816 */ /* 0x000fe4000000001c */
[----:B------:R-:W-:Y:S02]  /*10fe0*/  LEA.HI.X.SX32 R59, R59, R2, 0x1, P6 ;  /* 0x000000023b3b7211 */ /* 0x000fe400030f0eff */
[----:B------:R-:W-:-:S02]  /*10ff0*/  LEA R60, P6, R61, R36, 0x1 ;  /* 0x000000243d3c7211 */ /* 0x000fc400078c08ff */
[----:B------:R-:W-:Y:S01]  /*11000*/  ISETP.LT.AND P3, PT, R99, c[0x0][0x17c], !P0 ;  /* 0x00005f0063007a0c */ /* 0x000fe20004761270 */
[----:B------:R0:W-:Y:S01]  /*11010*/  @P2 STG.E.U16 [R54.64], R4 ;  /* 0x0000000436002986 */ /* 0x0001e2000c101506 */
[----:B------:R-:W-:-:S03]  /*11020*/  LEA.HI.X.SX32 R61, R61, R2, 0x1, P6 ;  /* 0x000000023d3d7211 */ /* 0x000fc600030f0eff */
[----:B------:R1:W-:Y:S01]  /*11030*/  @P5 STG.E.U16 [R56.64], R28 ;  /* 0x0000001c38005986 */ /* 0x0003e2000c101506 */
[----:B------:R-:W-:Y:S02]  /*11040*/  ISETP.LT.AND P1, PT, R98, c[0x0][0x17c], !P0 ;  /* 0x00005f0062007a0c */ /* 0x000fe40004721270 */
[----:B------:R-:W-:Y:S02]  /*11050*/  PRMT R32, R32, 0x7632, R32 ;  /* 0x0000763220207816 */ /* 0x000fe40000000020 */
[----:B0-----:R-:W-:Y:S01]  /*11060*/  LEA R54, P6, R63, R36, 0x1 ;  /* 0x000000243f367211 */ /* 0x001fe200078c08ff */
[----:B-1----:R-:W-:-:S03]  /*11070*/  IMAD R57, R44, 0x8, R63 ;  /* 0x000000082c397824 */ /* 0x002fc600078e023f */
[----:B------:R-:W-:Y:S02]  /*11080*/  LEA.HI.X.SX32 R55, R63, R2, 0x1, P6 ;  /* 0x000000023f377211 */ /* 0x000fe400030f0eff */
[----:B------:R-:W-:Y:S01]  /*11090*/  ISETP.LT.AND P4, PT, R97, c[0x0][0x17c], !P0 ;  /* 0x00005f0061007a0c */ /* 0x000fe20004781270 */
[----:B------:R-:W-:Y:S01]  /*110a0*/  IMAD R63, R44, 0x8, R57 ;  /* 0x000000082c3f7824 */ /* 0x000fe200078e0239 */
[C---:B------:R-:W-:Y:S01]  /*110b0*/  LEA R56, P6, R57.reuse, R36, 0x1 ;  /* 0x0000002439387211 */ /* 0x040fe200078c08ff */
[----:B------:R0:W-:Y:S01]  /*110c0*/  @P3 STG.E.U16 [R58.64], R32 ;  /* 0x000000203a003986 */ /* 0x0001e2000c101506 */
[----:B------:R-:W-:Y:S01]  /*110d0*/  PRMT R4, R28, 0x7632, R4 ;  /* 0x000076321c047816 */ /* 0x000fe20000000004 */
[----:B------:R-:W-:Y:S01]  /*110e0*/  IMAD R71, R44, 0x8, R63 ;  /* 0x000000082c477824 */ /* 0x000fe200078e023f */
[----:B------:R-:W-:Y:S02]  /*110f0*/  LEA.HI.X.SX32 R57, R57, R2, 0x1, P6 ;  /* 0x0000000239397211 */ /* 0x000fe400030f0eff */
[----:B------:R-:W-:Y:S01]  /*11100*/  ISETP.LT.AND P2, PT, R96, c[0x0][0x17c], !P0 ;  /* 0x00005f0060007a0c */ /* 0x000fe20004741270 */
[----:B------:R1:W-:Y:S01]  /*11110*/  @P1 STG.E.U16 [R60.64], R4 ;  /* 0x000000043c001986 */ /* 0x0003e2000c101506 */
[----:B0-----:R-:W-:-:S02]  /*11120*/  LEA R58, P6, R63, R36, 0x1 ;  /* 0x000000243f3a7211 */ /* 0x001fc400078c08ff */
[----:B------:R-:W-:Y:S02]  /*11130*/  ISETP.LT.AND P5, PT, R95, c[0x0][0x17c], !P0 ;  /* 0x00005f005f007a0c */ /* 0x000fe400047a1270 */
[----:B------:R-:W-:Y:S01]  /*11140*/  LEA.HI.X.SX32 R59, R63, R2, 0x1, P6 ;  /* 0x000000023f3b7211 */ /* 0x000fe200030f0eff */
[----:B------:R-:W-:Y:S01]  /*11150*/  IMAD R63, R44, 0x8, R71 ;  /* 0x000000082c3f7824 */ /* 0x000fe200078e0247 */
[C---:B-1----:R-:W-:Y:S01]  /*11160*/  LEA R60, P6, R71.reuse, R36, 0x1 ;  /* 0x00000024473c7211 */ /* 0x042fe200078c08ff */
[----:B------:R0:W-:Y:S01]  /*11170*/  @P4 STG.E.U16 [R54.64], R25 ;  /* 0x0000001936004986 */ /* 0x0001e2000c101506 */
[----:B------:R-:W-:Y:S02]  /*11180*/  ISETP.LT.AND P3, PT, R94, c[0x0][0x17c], !P0 ;  /* 0x00005f005e007a0c */ /* 0x000fe40004761270 */
[----:B------:R-:W-:Y:S01]  /*11190*/  LEA.HI.X.SX32 R61, R71, R2, 0x1, P6 ;  /* 0x00000002473d7211 */ /* 0x000fe200030f0eff */
[----:B------:R-:W-:Y:S01]  /*111a0*/  IMAD R71, R44, 0x8, R63 ;  /* 0x000000082c477824 */ /* 0x000fe200078e023f */
[----:B------:R1:W-:Y:S01]  /*111b0*/  @P2 STG.E.U16 [R56.64], R9 ;  /* 0x0000000938002986 */ /* 0x0003e2000c101506 */
[----:B------:R-:W-:-:S02]  /*111c0*/  ISETP.LT.AND P1, PT, R93, c[0x0][0x17c], !P0 ;  /* 0x00005f005d007a0c */ /* 0x000fc40004721270 */
[----:B0-----:R-:W-:-:S04]  /*111d0*/  LEA R54, P6, R63, R36, 0x1 ;  /* 0x000000243f367211 */ /* 0x001fc800078c08ff */
[----:B------:R-:W-:Y:S01]  /*111e0*/  LEA.HI.X.SX32 R55, R63, R2, 0x1, P6 ;  /* 0x000000023f377211 */ /* 0x000fe200030f0eff */
[C---:B------:R-:W-:Y:S01]  /*111f0*/  IMAD R63, R44.reuse, 0x8, R71 ;  /* 0x000000082c3f7824 */ /* 0x040fe200078e0247 */
[C---:B-1----:R-:W-:Y:S01]  /*11200*/  LEA R56, P6, R71.reuse, R36, 0x1 ;  /* 0x0000002447387211 */ /* 0x042fe200078c08ff */
[----:B------:R0:W-:Y:S03]  /*11210*/  @P5 STG.E.U16 [R58.64], R21 ;  /* 0x000000153a005986 */ /* 0x0001e6000c101506 */
[----:B------:R-:W-:Y:S01]  /*11220*/  LEA.HI.X.SX32 R57, R71, R2, 0x1, P6 ;  /* 0x0000000247397211 */ /* 0x000fe200030f0eff */
[----:B------:R-:W-:Y:S01]  /*11230*/  IMAD R71, R44, 0x8, R63 ;  /* 0x000000082c477824 */ /* 0x000fe200078e023f */
[----:B------:R1:W-:Y:S01]  /*11240*/  @P3 STG.E.U16 [R60.64], R17 ;  /* 0x000000113c003986 */ /* 0x0003e2000c101506 */
[----:B------:R-:W-:Y:S02]  /*11250*/  ISETP.LT.AND P4, PT, R92, c[0x0][0x17c], !P0 ;  /* 0x00005f005c007a0c */ /* 0x000fe40004781270 */
[----:B0-----:R-:W-:-:S04]  /*11260*/  LEA R58, P6, R63, R36, 0x1 ;  /* 0x000000243f3a7211 */ /* 0x001fc800078c08ff */
[----:B------:R-:W-:Y:S01]  /*11270*/  LEA.HI.X.SX32 R59, R63, R2, 0x1, P6 ;  /* 0x000000023f3b7211 */ /* 0x000fe200030f0eff */
[C---:B------:R-:W-:Y:S01]  /*11280*/  IMAD R63, R44.reuse, 0x8, R71 ;  /* 0x000000082c3f7824 */ /* 0x040fe200078e0247 */
[----:B-1----:R-:W-:Y:S01]  /*11290*/  LEA R60, P6, R71, R36, 0x1 ;  /* 0x00000024473c7211 */ /* 0x002fe200078c08ff */
[----:B------:R0:W-:Y:S01]  /*112a0*/  @P1 STG.E.U16 [R54.64], R5 ;  /* 0x0000000536001986 */ /* 0x0001e2000c101506 */
[----:B------:R-:W-:Y:S02]  /*112b0*/  ISETP.LT.AND P2, PT, R91, c[0x0][0x17c], !P0 ;  /* 0x00005f005b007a0c */ /* 0x000fe40004741270 */
[----:B------:R-:W-:Y:S01]  /*112c0*/  LEA.HI.X.SX32 R61, R71, R2, 0x1, P6 ;  /* 0x00000002473d7211 */ /* 0x000fe200030f0eff */
[----:B------:R-:W-:Y:S01]  /*112d0*/  IMAD R71, R44, 0x8, R63 ;  /* 0x000000082c477824 */ /* 0x000fe200078e023f */
[----:B------:R-:W-:Y:S02]  /*112e0*/  ISETP.LT.AND P5, PT, R90, c[0x0][0x17c], !P0 ;  /* 0x00005f005a007a0c */ /* 0x000fe400047a1270 */
[----:B------:R-:W-:-:S02]  /*112f0*/  PRMT R4, R25, 0x7632, R4 ;  /* 0x0000763219047816 */ /* 0x000fc40000000004 */
[----:B0-----:R-:W-:Y:S01]  /*11300*/  LEA R54, P6, R63, R36, 0x1 ;  /* 0x000000243f367211 */ /* 0x001fe200078c08ff */
[----:B------:R-:W-:Y:S01]  /*11310*/  IMAD R25, R44, 0x8, R71 ;  /* 0x000000082c197824 */ /* 0x000fe200078e0247 */
[----:B------:R-:W-:Y:S02]  /*11320*/  ISETP.LT.AND P3, PT, R89, c[0x0][0x17c], !P0 ;  /* 0x00005f0059007a0c */ /* 0x000fe40004761270 */
[----:B------:R-:W-:Y:S02]  /*11330*/  LEA.HI.X.SX32 R55, R63, R2, 0x1, P6 ;  /* 0x000000023f377211 */ /* 0x000fe400030f0eff */
[----:B------:R-:W-:Y:S02]  /*11340*/  LEA R8, P6, R71, R36, 0x1 ;  /* 0x0000002447087211 */ /* 0x000fe400078c08ff */
[----:B------:R-:W-:Y:S01]  /*11350*/  ISETP.LT.AND P1, PT, R88, c[0x0][0x17c], !P0 ;  /* 0x00005f0058007a0c */ /* 0x000fe20004721270 */
[----:B------:R0:W-:Y:S01]  /*11360*/  @P4 STG.E.U16 [R56.64], R13 ;  /* 0x0000000d38004986 */ /* 0x0001e2000c101506 */
[----:B------:R-:W-:-:S02]  /*11370*/  PRMT R5, R9, 0x7632, R5 ;  /* 0x0000763209057816 */ /* 0x000fc40000000005 */
[----:B------:R-:W-:Y:S02]  /*11380*/  LEA.HI.X.SX32 R9, R71, R2, 0x1, P6 ;  /* 0x0000000247097211 */ /* 0x000fe400030f0eff */
[C---:B------:R-:W-:Y:S01]  /*11390*/  LEA R24, P6, R25.reuse, R36, 0x1 ;  /* 0x0000002419187211 */ /* 0x040fe200078c08ff */
[----:B------:R1:W-:Y:S01]  /*113a0*/  @P2 STG.E.U16 [R58.64], R33 ;  /* 0x000000213a002986 */ /* 0x0003e2000c101506 */
[C---:B0-----:R-:W-:Y:S02]  /*113b0*/  IMAD R57, R44.reuse, 0x8, R25 ;  /* 0x000000082c397824 */ /* 0x041fe400078e0219 */
[----:B------:R-:W-:Y:S01]  /*113c0*/  LEA.HI.X.SX32 R25, R25, R2, 0x1, P6 ;  /* 0x0000000219197211 */ /* 0x000fe200030f0eff */
[----:B------:R-:W-:Y:S01]  /*113d0*/  @P5 STG.E.U16 [R60.64], R29 ;  /* 0x0000001d3c005986 */ /* 0x000fe2000c101506 */
[----:B------:R-:W-:Y:S02]  /*113e0*/  ISETP.LT.AND P4, PT, R87, c[0x0][0x17c], !P0 ;  /* 0x00005f0057007a0c */ /* 0x000fe40004781270 */
[----:B------:R-:W-:Y:S01]  /*113f0*/  LEA R20, P6, R57, R36, 0x1 ;  /* 0x0000002439147211 */ /* 0x000fe200078c08ff */
[----:B-1----:R-:W-:Y:S01]  /*11400*/  IMAD R59, R44, 0x8, R57 ;  /* 0x000000082c3b7824 */ /* 0x002fe200078e0239 */
[----:B------:R0:W-:Y:S01]  /*11410*/  @P3 STG.E.U16 [R54.64], R4 ;  /* 0x0000000436003986 */ /* 0x0001e2000c101506 */
[----:B------:R-:W-:-:S02]  /*11420*/  PRMT R12, R21, 0x7632, R12 ;  /* 0x00007632150c7816 */ /* 0x000fc4000000000c */
[----:B------:R-:W-:Y:S01]  /*11430*/  LEA.HI.X.SX32 R21, R57, R2, 0x1, P6 ;  /* 0x0000000239157211 */ /* 0x000fe200030f0eff */
[----:B------:R1:W-:Y:S01]  /*11440*/  @P1 STG.E.U16 [R8.64], R5 ;  /* 0x0000000508001986 */ /* 0x0003e2000c101506 */
[----:B------:R-:W-:Y:S02]  /*11450*/  ISETP.LT.AND P2, PT, R86, c[0x0][0x17c], !P0 ;  /* 0x00005f0056007a0c */ /* 0x000fe40004741270 */
[----:B------:R-:W-:Y:S02]  /*11460*/  ISETP.LT.AND P5, PT, R85, c[0x0][0x17c], !P0 ;  /* 0x00005f0055007a0c */ /* 0x000fe400047a1270 */
[----:B------:R-:W-:Y:S02]  /*11470*/  PRMT R28, R5, 0x7632, R28 ;  /* 0x00007632051c7816 */ /* 0x000fe4000000001c */
[----:B0-----:R-:W-:Y:S01]  /*11480*/  LEA R4, P6, R59, R36, 0x1 ;  /* 0x000000243b047211 */ /* 0x001fe200078c08ff */
[----:B-1----:R-:W-:Y:S01]  /*11490*/  IMAD R9, R44, 0x8, R59 ;  /* 0x000000082c097824 */ /* 0x002fe200078e023b */
[----:B------:R-:W-:-:S02]  /*114a0*/  PRMT R13, R17, 0x7632, R13 ;  /* 0x00007632110d7816 */ /* 0x000fc4000000000d */
[----:B------:R-:W-:Y:S01]  /*114b0*/  LEA.HI.X.SX32 R5, R59, R2, 0x1, P6 ;  /* 0x000000023b057211 */ /* 0x000fe200030f0eff */
[----:B------:R-:W-:Y:S01]  /*114c0*/  IMAD R17, R44, 0x8, R9 ;  /* 0x000000082c117824 */ /* 0x000fe200078e0209 */
[----:B------:R-:W-:Y:S02]  /*114d0*/  ISETP.LT.AND P3, PT, R84, c[0x0][0x17c], !P0 ;  /* 0x00005f0054007a0c */ /* 0x000fe40004761270 */
[----:B------:R-:W-:Y:S02]  /*114e0*/  LEA R8, P6, R9, R36, 0x1 ;  /* 0x0000002409087211 */ /* 0x000fe400078c08ff */
[----:B------:R-:W-:Y:S01]  /*114f0*/  ISETP.LT.AND P1, PT, R83, c[0x0][0x17c], !P0 ;  /* 0x00005f0053007a0c */ /* 0x000fe20004721270 */
[----:B------:R0:W-:Y:S01]  /*11500*/  @P4 STG.E.U16 [R24.64], R12 ;  /* 0x0000000c18004986 */ /* 0x0001e2000c101506 */
[----:B------:R-:W-:Y:S02]  /*11510*/  LEA.HI.X.SX32 R9, R9, R2, 0x1, P6 ;  /* 0x0000000209097211 */ /* 0x000fe400030f0eff */
[----:B------:R-:W-:Y:S01]  /*11520*/  PRMT R33, R33, 0x7632, R33 ;  /* 0x0000763221217816 */ /* 0x000fe20000000021 */
[----:B------:R1:W-:Y:S01]  /*11530*/  @P2 STG.E.U16 [R20.64], R13 ;  /* 0x0000000d14002986 */ /* 0x0003e2000c101506 */
[----:B------:R-:W-:-:S03]  /*11540*/  ISETP.LT.AND P4, PT, R82, c[0x0][0x17c], !P0 ;  /* 0x00005f0052007a0c */ /* 0x000fc60004781270 */
[----:B------:R2:W-:Y:S01]  /*11550*/  @P5 STG.E.U16 [R4.64], R28 ;  /* 0x0000001c04005986 */ /* 0x0005e2000c101506 */
[----:B0-----:R-:W-:Y:S01]  /*11560*/  LEA R12, P6, R17, R36, 0x1 ;  /* 0x00000024110c7211 */ /* 0x001fe200078c08ff */
[C---:B------:R-:W-:Y:S01]  /*11570*/  IMAD R25, R44.reuse, 0x8, R17 ;  /* 0x000000082c197824 */ /* 0x040fe200078e0211 */
[----:B------:R-:W-:Y:S02]  /*11580*/  PRMT R24, R13, 0x7632, R24 ;  /* 0x000076320d187816 */ /* 0x000fe40000000018 */
[----:B-1----:R-:W-:Y:S02]  /*11590*/  LEA.HI.X.SX32 R13, R17, R2, 0x1, P6 ;  /* 0x00000002110d7211 */ /* 0x002fe400030f0eff */
[----:B------:R-:W-:Y:S01]  /*115a0*/  ISETP.LT.AND P2, PT, R81, c[0x0][0x17c], !P0 ;  /* 0x00005f0051007a0c */ /* 0x000fe20004741270 */
[----:B--2---:R-:W-:Y:S01]  /*115b0*/  IMAD R5, R44, 0x8, R25 ;  /* 0x000000082c057824 */ /* 0x004fe200078e0219 */
[----:B------:R0:W-:Y:S01]  /*115c0*/  @P3 STG.E.U16 [R8.64], R24 ;  /* 0x0000001808003986 */ /* 0x0001e2000c101506 */
[----:B------:R-:W-:-:S02]  /*115d0*/  LEA R16, P6, R25, R36, 0x1 ;  /* 0x0000002419107211 */ /* 0x000fc400078c08ff */
[C---:B------:R-:W-:Y:S01]  /*115e0*/  IMAD R21, R44.reuse, 0x8, R5 ;  /* 0x000000082c157824 */ /* 0x040fe200078e0205 */
[----:B------:R1:W-:Y:S01]  /*115f0*/  @P1 STG.E.U16 [R12.64], R33 ;  /* 0x000000210c001986 */ /* 0x0003e2000c101506 */
[----:B------:R-:W-:Y:S02]  /*11600*/  LEA R4, P1, R5, R36, 0x1 ;  /* 0x0000002405047211 */ /* 0x000fe400078208ff */
[----:B------:R-:W-:Y:S02]  /*11610*/  PRMT R29, R29, 0x7632, R29 ;  /* 0x000076321d1d7816 */ /* 0x000fe4000000001d */
[-C--:B------:R-:W-:Y:S01]  /*11620*/  LEA.HI.X.SX32 R17, R25, R2.reuse, 0x1, P6 ;  /* 0x0000000219117211 */ /* 0x080fe200030f0eff */
[----:B------:R-:W-:Y:S01]  /*11630*/  IMAD R25, R44, 0x8, R21 ;  /* 0x000000082c197824 */ /* 0x000fe200078e0215 */
[----:B------:R-:W-:Y:S02]  /*11640*/  LEA.HI.X.SX32 R5, R5, R2, 0x1, P1 ;  /* 0x0000000205057211 */ /* 0x000fe400008f0eff */
[----:B------:R-:W-:-:S02]  /*11650*/  ISETP.LT.AND P5, PT, R80, c[0x0][0x17c], !P0 ;  /* 0x00005f0050007a0c */ /* 0x000fc400047a1270 */
[----:B0-----:R-:W-:Y:S02]  /*11660*/  LEA R8, P6, R21, R36, 0x1 ;  /* 0x0000002415087211 */ /* 0x001fe400078c08ff */
[----:B------:R-:W-:Y:S01]  /*11670*/  ISETP.LT.AND P3, PT, R79, c[0x0][0x17c], !P0 ;  /* 0x00005f004f007a0c */ /* 0x000fe20004761270 */
[----:B------:R0:W-:Y:S01]  /*11680*/  @P4 STG.E.U16 [R16.64], R29 ;  /* 0x0000001d10004986 */ /* 0x0001e2000c101506 */
[----:B------:R-:W-:Y:S01]  /*11690*/  LEA.HI.X.SX32 R9, R21, R2, 0x1, P6 ;  /* 0x0000000215097211 */ /* 0x000fe200030f0eff */
[----:B------:R-:W-:Y:S02]  /*116a0*/  IMAD R21, R44, 0x8, R25 ;  /* 0x000000082c157824 */ /* 0x000fe400078e0219 */
[----:B------:R2:W-:Y:S01]  /*116b0*/  @P2 STG.E.U16 [R4.64], R26 ;  /* 0x0000001a04002986 */ /* 0x0005e2000c101506 */
[----:B-1----:R-:W-:Y:S02]  /*116c0*/  LEA R12, P2, R25, R36, 0x1 ;  /* 0x00000024190c7211 */ /* 0x002fe400078408ff */
[----:B------:R-:W-:-:S02]  /*116d0*/  ISETP.LT.AND P4, PT, R78, c[0x0][0x17c], !P0 ;  /* 0x00005f004e007a0c */ /* 0x000fc40004781270 */
[----:B------:R-:W-:Y:S01]  /*116e0*/  LEA.HI.X.SX32 R13, R25, R2, 0x1, P2 ;  /* 0x00000002190d7211 */ /* 0x000fe200010f0eff */
[C---:B------:R-:W-:Y:S01]  /*116f0*/  IMAD R25, R44.reuse, 0x8, R21 ;  /* 0x000000082c197824 */ /* 0x040fe200078e0215 */
[----:B------:R-:W-:Y:S02]  /*11700*/  ISETP.LT.AND P1, PT, R77, c[0x0][0x17c], !P0 ;  /* 0x00005f004d007a0c */ /* 0x000fe40004721270 */
[C---:B0-----:R-:W-:Y:S01]  /*11710*/  LEA R16, P6, R21.reuse, R36, 0x1 ;  /* 0x0000002415107211 */ /* 0x041fe200078c08ff */
[----:B------:R0:W-:Y:S03]  /*11720*/  @P5 STG.E.U16 [R8.64], R10 ;  /* 0x0000000a08005986 */ /* 0x0001e6000c101506 */
[----:B------:R-:W-:Y:S01]  /*11730*/  LEA.HI.X.SX32 R17, R21, R2, 0x1, P6 ;  /* 0x0000000215117211 */ /* 0x000fe200030f0eff */
[----:B------:R1:W-:Y:S01]  /*11740*/  @P3 STG.E.U16 [R12.64], R22 ;  /* 0x000000160c003986 */ /* 0x0003e2000c101506 */
[----:B--2---:R-:W-:Y:S01]  /*11750*/  LEA R4, P3, R25, R36, 0x1 ;  /* 0x0000002419047211 */ /* 0x004fe200078608ff */
[----:B------:R-:W-:Y:S01]  /*11760*/  IMAD R21, R44, 0x8, R25 ;  /* 0x000000082c157824 */ /* 0x000fe200078e0219 */
[----:B------:R-:W-:-:S02]  /*11770*/  ISETP.LT.AND P2, PT, R76, c[0x0][0x17c], !P0 ;  /* 0x00005f004c007a0c */ /* 0x000fc40004741270 */
[----:B------:R-:W-:Y:S01]  /*11780*/  LEA.HI.X.SX32 R5, R25, R2, 0x1, P3 ;  /* 0x0000000219057211 */ /* 0x000fe200018f0eff */
[C---:B------:R-:W-:Y:S01]  /*11790*/  IMAD R25, R44.reuse, 0x8, R21 ;  /* 0x000000082c197824 */ /* 0x040fe200078e0215 */
[C---:B0-----:R-:W-:Y:S01]  /*117a0*/  LEA R8, P6, R21.reuse, R36, 0x1 ;  /* 0x0000002415087211 */ /* 0x041fe200078c08ff */
[----:B------:R0:W-:Y:S03]  /*117b0*/  @P4 STG.E.U16 [R16.64], R18 ;  /* 0x0000001210004986 */ /* 0x0001e6000c101506 */
[----:B------:R-:W-:Y:S01]  /*117c0*/  LEA.HI.X.SX32 R9, R21, R2, 0x1, P6 ;  /* 0x0000000215097211 */ /* 0x000fe200030f0eff */
[----:B------:R2:W-:Y:S01]  /*117d0*/  @P1 STG.E.U16 [R4.64], R6 ;  /* 0x0000000604001986 */ /* 0x0005e2000c101506 */
[----:B-1----:R-:W-:Y:S01]  /*117e0*/  LEA R12, P1, R25, R36, 0x1 ;  /* 0x00000024190c7211 */ /* 0x002fe200078208ff */
[----:B------:R-:W-:Y:S01]  /*117f0*/  IMAD R21, R44, 0x8, R25 ;  /* 0x000000082c157824 */ /* 0x000fe200078e0219 */
[----:B------:R-:W-:-:S02]  /*11800*/  ISETP.LT.AND P5, PT, R74, c[0x0][0x17c], !P0 ;  /* 0x00005f004a007a0c */ /* 0x000fc400047a1270 */
[----:B------:R-:W-:Y:S01]  /*11810*/  LEA.HI.X.SX32 R13, R25, R2, 0x1, P1 ;  /* 0x00000002190d7211 */ /* 0x000fe200008f0eff */
[----:B------:R-:W-:Y:S01]  /*11820*/  IMAD R25, R44, 0x8, R21 ;  /* 0x000000082c197824 */ /* 0x000fe200078e0215 */
[----:B------:R-:W-:Y:S02]  /*11830*/  ISETP.LT.AND P4, PT, R72, c[0x0][0x17c], !P0 ;  /* 0x00005f0048007a0c */ /* 0x000fe40004781270 */
[----:B0-----:R-:W-:Y:S01]  /*11840*/  LEA R16, P6, R21, R36, 0x1 ;  /* 0x0000002415107211 */ /* 0x001fe200078c08ff */
[----:B------:R0:W-:Y:S01]  /*11850*/  @P2 STG.E.U16 [R8.64], R14 ;  /* 0x0000000e08002986 */ /* 0x0001e2000c101506 */
[----:B------:R-:W-:Y:S02]  /*11860*/  ISETP.LT.AND P3, PT, R69, c[0x0][0x17c], !P0 ;  /* 0x00005f0045007a0c */ /* 0x000fe40004761270 */
[----:B------:R-:W-:Y:S02]  /*11870*/  LEA.HI.X.SX32 R17, R21, R2, 0x1, P6 ;  /* 0x0000000215117211 */ /* 0x000fe400030f0eff */
[----:B--2---:R-:W-:Y:S01]  /*11880*/  LEA R4, P6, R25, R36, 0x1 ;  /* 0x0000002419047211 */ /* 0x004fe200078c08ff */
[----:B0-----:R-:W-:-:S03]  /*11890*/  IMAD R9, R44, 0x8, R25 ;  /* 0x000000082c097824 */ /* 0x001fc600078e0219 */
[----:B------:R-:W-:Y:S01]  /*118a0*/  LEA.HI.X.SX32 R5, R25, R2, 0x1, P6 ;  /* 0x0000000219057211 */ /* 0x000fe200030f0eff */
[----:B------:R-:W-:Y:S01]  /*118b0*/  IMAD R21, R44, 0x8, R9 ;  /* 0x000000082c157824 */ /* 0x000fe200078e0209 */
[C---:B------:R-:W-:Y:S01]  /*118c0*/  LEA R8, P6, R9.reuse, R36, 0x1 ;  /* 0x0000002409087211 */ /* 0x040fe200078c08ff */
[----:B------:R0:W-:Y:S01]  /*118d0*/  @P5 STG.E.U16 [R12.64], R34 ;  /* 0x000000220c005986 */ /* 0x0001e2000c101506 */
        /* <DEDUP_REMOVED lines=12> */
[----:B------:R-:W-:Y:S01]  /*119a0*/  PRMT R10, R10, 0x7632, R10 ;  /* 0x000076320a0a7816 */ /* 0x000fe2000000000a */
[----:B------:R-:W-:Y:S01]  /*119b0*/  IMAD R21, R44, 0x8, R5 ;  /* 0x000000082c157824 */ /* 0x000fe200078e0205 */
[----:B------:R-:W-:Y:S02]  /*119c0*/  PRMT R6, R22, 0x7632, R6 ;  /* 0x0000763216067816 */ /* 0x000fe40000000006 */
[----:B------:R-:W-:-:S02]  /*119d0*/  LEA.HI.X.SX32 R17, R17, R2, 0x1, P6 ;  /* 0x0000000211117211 */ /* 0x000fc400030f0eff */
        /* <DEDUP_REMOVED lines=54> */
[----:B------:R-:W-:Y:S01]  /*11d40*/  ISETP.LT.AND P5, PT, R46, c[0x0][0x17c], !P0 ;  /* 0x00005f002e007a0c */ /* 0x000fe200047a1270 */
[----:B------:R1:W-:Y:S01]  /*11d50*/  @P1 STG.E.U16 [R16.64], R19 ;  /* 0x0000001310001986 */ /* 0x0003e2000c101506 */
[----:B------:R-:W-:-:S02]  /*11d60*/  ISETP.LT.AND P4, PT, R45, c[0x0][0x17c], !P0 ;  /* 0x00005f002d007a0c */ /* 0x000fc40004781270 */
        /* <DEDUP_REMOVED lines=9> */
[----:B0-----:R-:W-:Y:S01]  /*11e00*/  LEA R4, P6, R21, R36, 0x1 ;  /* 0x0000002415047211 */ /* 0x001fe200078c08ff */
[----:B------:R0:W-:Y:S01]  /*11e10*/  @P5 STG.E.U16 [R8.64], R15 ;  /* 0x0000000f08005986 */ /* 0x0001e2000c101506 */
[----:B------:R-:W-:-:S02]  /*11e20*/  ISETP.LT.AND P2, PT, R41, c[0x0][0x17c], !P0 ;  /* 0x00005f0029007a0c */ /* 0x000fc40004741270 */
[----:B------:R-:W-:Y:S01]  /*11e30*/  LEA.HI.X.SX32 R5, R21, R2, 0x1, P6 ;  /* 0x0000000215057211 */ /* 0x000fe200030f0eff */
[C---:B------:R-:W-:Y:S01]  /*11e40*/  IMAD R21, R44.reuse, 0x8, R25 ;  /* 0x000000082c157824 */ /* 0x040fe200078e0219 */
[----:B------:R1:W-:Y:S01]  /*11e50*/  @P4 STG.E.U16 [R12.64], R35 ;  /* 0x000000230c004986 */ /* 0x0003e2000c101506 */
[----:B------:R-:W-:Y:S02]  /*11e60*/  PRMT R6, R27, 0x7632, R6 ;  /* 0x000076321b067816 */ /* 0x000fe40000000006 */
[----:B0-----:R-:W-:Y:S01]  /*11e70*/  LEA R8, P6, R25, R36, 0x1 ;  /* 0x0000002419087211 */ /* 0x001fe200078c08ff */
[----:B-1----:R-:W-:-:S03]  /*11e80*/  IMAD R13, R44, 0x8, R21 ;  /* 0x000000082c0d7824 */ /* 0x002fc600078e0215 */
[----:B------:R-:W-:Y:S01]  /*11e90*/  LEA.HI.X.SX32 R9, R25, R2, 0x1, P6 ;  /* 0x0000000219097211 */ /* 0x000fe200030f0eff */
[----:B------:R0:W-:Y:S01]  /*11ea0*/  @P3 STG.E.U16 [R16.64], R31 ;  /* 0x0000001f10003986 */ /* 0x0001e2000c101506 */
[----:B------:R-:W-:Y:S01]  /*11eb0*/  PRMT R11, R11, 0x7632, R11 ;  /* 0x000076320b0b7816 */ /* 0x000fe2000000000b */
[C---:B------:R-:W-:Y:S02]  /*11ec0*/  IMAD R25, R44.reuse, 0x8, R13 ;  /* 0x000000082c197824 */ /* 0x040fe400078e020d */
[----:B------:R-:W-:Y:S01]  /*11ed0*/  @P1 STG.E.U16 [R4.64], R6 ;  /* 0x0000000604001986 */ /* 0x000fe2000c101506 */
[-C--:B------:R-:W-:Y:S01]  /*11ee0*/  LEA R10, P1, R21, R36.reuse, 0x1 ;  /* 0x00000024150a7211 */ /* 0x080fe200078208ff */
[----:B------:R-:W-:Y:S02]  /*11ef0*/  IMAD R27, R44, 0x8, R25 ;  /* 0x000000082c1b7824 */ /* 0x000fe400078e0219 */
[----:B------:R1:W-:Y:S01]  /*11f00*/  @P2 STG.E.U16 [R8.64], R11 ;  /* 0x0000000b08002986 */ /* 0x0003e2000c101506 */
[----:B------:R-:W-:-:S02]  /*11f10*/  LEA R12, P2, R13, R36, 0x1 ;  /* 0x000000240d0c7211 */ /* 0x000fc400078408ff */
[----:B0-----:R-:W-:Y:S02]  /*11f20*/  LEA R16, P6, R25, R36, 0x1 ;  /* 0x0000002419107211 */ /* 0x001fe400078c08ff */
[-C--:B-1----:R-:W-:Y:S01]  /*11f30*/  LEA.HI.X.SX32 R11, R21, R2.reuse, 0x1, P1 ;  /* 0x00000002150b7211 */ /* 0x082fe200008f0eff */
[C---:B------:R-:W-:Y:S01]  /*11f40*/  IMAD R21, R44.reuse, 0x8, R27 ;  /* 0x000000082c157824 */ /* 0x040fe200078e021b */
[----:B------:R-:W-:Y:S02]  /*11f50*/  ISETP.LT.AND P5, PT, R39, c[0x0][0x17c], !P0 ;  /* 0x00005f0027007a0c */ /* 0x000fe400047a1270 */
[----:B------:R-:W-:Y:S02]  /*11f60*/  LEA.HI.X.SX32 R17, R25, R2, 0x1, P6 ;  /* 0x0000000219117211 */ /* 0x000fe400030f0eff */
[----:B------:R-:W-:Y:S01]  /*11f70*/  LEA R8, P1, R21, R36, 0x1 ;  /* 0x0000002415087211 */ /* 0x000fe200078208ff */
[----:B------:R-:W-:Y:S01]  /*11f80*/  IMAD R25, R44, 0x8, R21 ;  /* 0x000000082c197824 */ /* 0x000fe200078e0215 */
[----:B------:R-:W-:-:S02]  /*11f90*/  ISETP.LT.AND P4, PT, R40, c[0x0][0x17c], !P0 ;  /* 0x00005f0028007a0c */ /* 0x000fc40004781270 */
[----:B------:R-:W-:Y:S02]  /*11fa0*/  LEA R4, P6, R27, R36, 0x1 ;  /* 0x000000241b047211 */ /* 0x000fe400078c08ff */
[----:B------:R-:W-:Y:S02]  /*11fb0*/  ISETP.LT.AND P3, PT, R38, c[0x0][0x17c], !P0 ;  /* 0x00005f0026007a0c */ /* 0x000fe40004761270 */
[-C--:B------:R-:W-:Y:S02]  /*11fc0*/  LEA.HI.X.SX32 R13, R13, R2.reuse, 0x1, P2 ;  /* 0x000000020d0d7211 */ /* 0x080fe400010f0eff */
[----:B------:R-:W-:Y:S02]  /*11fd0*/  ISETP.LT.AND P2, PT, R37, c[0x0][0x17c], !P0 ;  /* 0x00005f0025007a0c */ /* 0x000fe40004741270 */
[----:B------:R-:W-:Y:S02]  /*11fe0*/  LEA.HI.X.SX32 R9, R21, R2, 0x1, P1 ;  /* 0x0000000215097211 */ /* 0x000fe400008f0eff */
[----:B------:R-:W-:-:S02]  /*11ff0*/  ISETP.LT.AND P1, PT, R3, c[0x0][0x17c], !P0 ;  /* 0x00005f0003007a0c */ /* 0x000fc40004721270 */
[----:B------:R-:W-:Y:S02]  /*12000*/  LEA.HI.X.SX32 R5, R27, R2, 0x1, P6 ;  /* 0x000000021b057211 */ /* 0x000fe400030f0eff */
[----:B------:R-:W-:Y:S02]  /*12010*/  ISETP.LT.AND P0, PT, R0, c[0x0][0x17c], !P0 ;  /* 0x00005f0000007a0c */ /* 0x000fe40004701270 */
[----:B------:R-:W-:Y:S02]  /*12020*/  LEA R36, P6, R25, R36, 0x1 ;  /* 0x0000002419247211 */ /* 0x000fe400078c08ff */
[----:B------:R-:W-:Y:S02]  /*12030*/  PRMT R23, R23, 0x7632, R23 ;  /* 0x0000763217177816 */ /* 0x000fe40000000017 */
[----:B------:R-:W-:Y:S02]  /*12040*/  PRMT R6, R19, 0x7632, R6 ;  /* 0x0000763213067816 */ /* 0x000fe40000000006 */
[----:B------:R-:W-:-:S02]  /*12050*/  LEA.HI.X.SX32 R37, R25, R2, 0x1, P6 ;  /* 0x0000000219257211 */ /* 0x000fc400030f0eff */
[----:B------:R-:W-:Y:S02]  /*12060*/  PRMT R7, R7, 0x7632, R7 ;  /* 0x0000763207077816 */ /* 0x000fe40000000007 */
[----:B------:R-:W-:Y:S01]  /*12070*/  PRMT R2, R15, 0x7632, R2 ;  /* 0x000076320f027816 */ /* 0x000fe20000000002 */
[----:B------:R0:W-:Y:S01]  /*12080*/  @P5 STG.E.U16 [R10.64], R23 ;  /* 0x000000170a005986 */ /* 0x0001e2000c101506 */
[----:B------:R-:W-:-:S03]  /*12090*/  PRMT R35, R35, 0x7632, R35 ;  /* 0x0000763223237816 */ /* 0x000fc60000000023 */
[----:B------:R0:W-:Y:S04]  /*120a0*/  @P4 STG.E.U16 [R12.64], R6 ;  /* 0x000000060c004986 */ /* 0x0001e8000c101506 */
[----:B------:R0:W-:Y:S04]  /*120b0*/  @P3 STG.E.U16 [R16.64], R7 ;  /* 0x0000000710003986 */ /* 0x0001e8000c101506 */
[----:B------:R0:W-:Y:S04]  /*120c0*/  @P2 STG.E.U16 [R4.64], R2 ;  /* 0x0000000204002986 */ /* 0x0001e8000c101506 */
[----:B------:R0:W-:Y:S01]  /*120d0*/  @P1 STG.E.U16 [R8.64], R35 ;  /* 0x0000002308001986 */ /* 0x0001e2000c101506 */
[----:B------:R-:W-:Y:S05]  /*120e0*/  @!P0 EXIT ;  /* 0x000000000000894d */ /* 0x000fea0003800000 */
[----:B------:R-:W-:-:S05]  /*120f0*/  PRMT R18, R31, 0x7632, R18 ;  /* 0x000076321f127816 */ /* 0x000fca0000000012 */
[----:B------:R-:W-:Y:S01]  /*12100*/  STG.E.U16 [R36.64], R18 ;  /* 0x0000001224007986 */ /* 0x000fe2000c101506 */
[----:B------:R-:W-:Y:S05]  /*12110*/  EXIT ;  /* 0x000000000000794d */ /* 0x000fea0003800000 */
.L_x_4:
[----:B------:R-:W-:-:S00]  /*12120*/  BRA `(.L_x_4) ;  /* 0xfffffff000007947 */ /* 0x000fc0000383ffff */
[----:B------:R-:W-:-:S00]  /*12130*/  NOP ;  /* 0x0000000000007918 */ /* 0x000fc00000000000 */
        /* <DEDUP_REMOVED lines=12> */
.L_x_5:


//--------------------- .nv.shared.matmul_kernel  --------------------------
	.section	.nv.shared.matmul_kernel,"aw",@nobits
	.sectionflags	@""
	.align	16
